def attn_fwd(
    Q,
    K,
    V,
    Out,
    Lse,
    sm_scale,
    stride_qz,
    stride_qh,
    stride_qm,
    stride_qk,
    stride_kz,
    stride_kh,
    stride_kn,
    stride_kk,
    stride_vz,
    stride_vh,
    stride_vn,
    stride_vk,
    stride_oz,
    stride_oh,
    stride_om,
    stride_ok,
    seqlen_q,
    seqlen_k,
    BLOCK_M: tl.constexpr,
    BLOCK_N: tl.constexpr,
    HEAD_DIM: tl.constexpr,
    CAUSAL: tl.constexpr,
):
    start_m = tl.program_id(0)
    off_hz = tl.program_id(1)
    q_off = off_hz * stride_qh
    k_off = off_hz * stride_kh
    v_off = off_hz * stride_vh
    offs_m = start_m * BLOCK_M + tl.arange(0, BLOCK_M)
    offs_d = tl.arange(0, HEAD_DIM)
    offs_n = tl.arange(0, BLOCK_N)
    q_ptrs = Q + q_off + offs_m[:, None] * stride_qm + offs_d[None, :] * stride_qk
    k_ptrs = K + k_off + offs_d[:, None] * stride_kk + offs_n[None, :] * stride_kn
    v_ptrs = V + v_off + offs_n[:, None] * stride_vn + offs_d[None, :] * stride_vk
    m_i = tl.full([BLOCK_M], float("-inf"), dtype=tl.float32)
    l_i = tl.zeros([BLOCK_M], dtype=tl.float32) + 1.0
    acc = tl.zeros([BLOCK_M, HEAD_DIM], dtype=tl.float32)
    q = tl.load(q_ptrs)
    acc, l_i, m_i = _attn_fwd_inner(
        acc,
        l_i,
        m_i,
        q,
        k_ptrs,
        v_ptrs,
        sm_scale,
        stride_kn,
        stride_vn,
        start_m,
        seqlen_k,
        BLOCK_M,
        BLOCK_N,
        HEAD_DIM,
        CAUSAL,
    )
    acc = acc / l_i[:, None]
    lse = m_i + tl.math.log2(l_i) / 1.4426950408889634
    o_ptrs = (
        Out
        + off_hz * stride_oh
        + offs_m[:, None] * stride_om
        + offs_d[None, :] * stride_ok
    )
    tl.store(o_ptrs, acc.to(Out.dtype.element_ty))
    tl.store(Lse + off_hz * seqlen_q + offs_m, lse)

# config = {"BLOCK_M": 256, "BLOCK_N": 16, "HEAD_DIM": 64, "arch": "sm_100", "causal": false, "dtype": "fp16", "num_stages": 4, "num_warps": 8}
# arch = sm_100


// ===== COMPILED SASS (sm_100a) =====

	.target	sm_100a

	.elftype	@"ET_EXEC"


//--------------------- .note.nv.tkinfo           --------------------------
	.section	.note.nv.tkinfo,"",@"SHT_NOTE"
	.sectionflags	@"SHF_NOTE_NV_TKINFO"
	.tkinfo
        /*0018*/ 	.word	0x00000081
        /*0030*/ 	.string	""
        /*0030*/ 	.string	"ptxas-blackwell"
        /*0030*/ 	.string	"Cuda compilation tools, release 12.9, V12.9.86"
        /*0030*/ 	.string	"Build cuda_12.9.r12.9/compiler.36037853_0"
        /*0030*/ 	.string	"-v  -suppress-debug-info  -lineinfo  -arch sm_100a "



//--------------------- .note.nv.cuver            --------------------------
	.section	.note.nv.cuver,"",@"SHT_NOTE"
	.sectionflags	@"SHF_NOTE_NV_CUVER"
        /*0018*/ 	.short	0x0001
        /*001a*/ 	.short	0x0064
        /*001c*/ 	.short	0x0001
        /*001e*/ 	.short	0x0000
        /*0020*/ 	.short	0x0001
        /*0022*/ 	.short	0x0000


//--------------------- .nv.info                  --------------------------
	.section	.nv.info,"",@"SHT_CUDA_INFO"
	.align	4


	//----- nvinfo : EIATTR_REGCOUNT
	.align		4
        /*0000*/ 	.byte	0x04, 0x2f
        /*0002*/ 	.short	(.L_5 - .L_4)
	.align		4
.L_4:
        /*0004*/ 	.word	index@(attn_fwd)
        /*0008*/ 	.word	0x000000d4


	//----- nvinfo : EIATTR_FRAME_SIZE
	.align		4
.L_5:
        /*000c*/ 	.byte	0x04, 0x11
        /*000e*/ 	.short	(.L_7 - .L_6)
	.align		4
.L_6:
        /*0010*/ 	.word	index@($__internal_2_$__cuda_sm10x_tcgen05_guardrail_trap_unallocated_columns_being_dealloced)
        /*0014*/ 	.word	0x00000000


	//----- nvinfo : EIATTR_FRAME_SIZE
	.align		4
.L_7:
        /*0018*/ 	.byte	0x04, 0x11
        /*001a*/ 	.short	(.L_9 - .L_8)
	.align		4
.L_8:
        /*001c*/ 	.word	index@($__internal_1_$__cuda_sm10x_tcgen05_guardrail_trap_phase_invalid_during_alloc)
        /*0020*/ 	.word	0x00000000


	//----- nvinfo : EIATTR_FRAME_SIZE
	.align		4
.L_9:
        /*0024*/ 	.byte	0x04, 0x11
        /*0026*/ 	.short	(.L_11 - .L_10)
	.align		4
.L_10:
        /*0028*/ 	.word	index@($__internal_0_$__cuda_sm10x_tcgen05_guardrail_trap_col_being_dealloced_not_returned_by_alloc)
        /*002c*/ 	.word	0x00000000


	//----- nvinfo : EIATTR_FRAME_SIZE
	.align		4
.L_11:
        /*0030*/ 	.byte	0x04, 0x11
        /*0032*/ 	.short	(.L_13 - .L_12)
	.align		4
.L_12:
        /*0034*/ 	.word	index@(attn_fwd)
        /*0038*/ 	.word	0x00000000


	//----- nvinfo : EIATTR_MIN_STACK_SIZE
	.align		4
.L_13:
        /*003c*/ 	.byte	0x04, 0x12
        /*003e*/ 	.short	(.L_15 - .L_14)
	.align		4
.L_14:
        /*0040*/ 	.word	index@(attn_fwd)
        /*0044*/ 	.word	0x00000000
.L_15:


//--------------------- .nv.info.attn_fwd         --------------------------
	.section	.nv.info.attn_fwd,"",@"SHT_CUDA_INFO"
	.sectionflags	@""
	.align	4


	//----- nvinfo : EIATTR_CUDA_API_VERSION
	.align		4
        /*0000*/ 	.byte	0x04, 0x37
        /*0002*/ 	.short	(.L_17 - .L_16)
.L_16:
        /*0004*/ 	.word	0x00000081


	//----- nvinfo : EIATTR_KPARAM_INFO
	.align		4
.L_17:
        /*0008*/ 	.byte	0x04, 0x17
        /*000a*/ 	.short	(.L_19 - .L_18)
.L_18:
        /*000c*/ 	.word	0x00000000
        /*0010*/ 	.short	0x0019
        /*0012*/ 	.short	0x0080
        /*0014*/ 	.byte	0x00, 0xf4, 0x21, 0x00


	//----- nvinfo : EIATTR_KPARAM_INFO
	.align		4
.L_19:
        /*0018*/ 	.byte	0x04, 0x17
        /*001a*/ 	.short	(.L_21 - .L_20)
.L_20:
        /*001c*/ 	.word	0x00000000
        /*0020*/ 	.short	0x0018
        /*0022*/ 	.short	0x0078
        /*0024*/ 	.byte	0x00, 0xf4, 0x21, 0x00


	//----- nvinfo : EIATTR_KPARAM_INFO
	.align		4
.L_21:
        /*0028*/ 	.byte	0x04, 0x17
        /*002a*/ 	.short	(.L_23 - .L_22)
.L_22:
        /*002c*/ 	.word	0x00000000
        /*0030*/ 	.short	0x0017
        /*0032*/ 	.short	0x0070
        /*0034*/ 	.byte	0x00, 0xf0, 0x11, 0x00


	//----- nvinfo : EIATTR_KPARAM_INFO
	.align		4
.L_23:
        /*0038*/ 	.byte	0x04, 0x17
        /*003a*/ 	.short	(.L_25 - .L_24)
.L_24:
        /*003c*/ 	.word	0x00000000
        /*0040*/ 	.short	0x0016
        /*0042*/ 	.short	0x006c
        /*0044*/ 	.byte	0x00, 0xf0, 0x11, 0x00


	//----- nvinfo : EIATTR_KPARAM_INFO
	.align		4
.L_25:
        /*0048*/ 	.byte	0x04, 0x17
        /*004a*/ 	.short	(.L_27 - .L_26)
.L_26:
        /*004c*/ 	.word	0x00000000
        /*0050*/ 	.short	0x0015
        /*0052*/ 	.short	0x0068
        /*0054*/ 	.byte	0x00, 0xf0, 0x11, 0x00


	//----- nvinfo : EIATTR_KPARAM_INFO
	.align		4
.L_27:
        /*0058*/ 	.byte	0x04, 0x17
        /*005a*/ 	.short	(.L_29 - .L_28)
.L_28:
        /*005c*/ 	.word	0x00000000
        /*0060*/ 	.short	0x0014
        /*0062*/ 	.short	0x0064
        /*0064*/ 	.byte	0x00, 0xf0, 0x11, 0x00


	//----- nvinfo : EIATTR_KPARAM_INFO
	.align		4
.L_29:
        /*0068*/ 	.byte	0x04, 0x17
        /*006a*/ 	.short	(.L_31 - .L_30)
.L_30:
        /*006c*/ 	.word	0x00000000
        /*0070*/ 	.short	0x0013
        /*0072*/ 	.short	0x0060
        /*0074*/ 	.byte	0x00, 0xf0, 0x11, 0x00


	//----- nvinfo : EIATTR_KPARAM_INFO
	.align		4
.L_31:
        /*0078*/ 	.byte	0x04, 0x17
        /*007a*/ 	.short	(.L_33 - .L_32)
.L_32:
        /*007c*/ 	.word	0x00000000
        /*0080*/ 	.short	0x0012
        /*0082*/ 	.short	0x005c
        /*0084*/ 	.byte	0x00, 0xf0, 0x11, 0x00


	//----- nvinfo : EIATTR_KPARAM_INFO
	.align		4
.L_33:
        /*0088*/ 	.byte	0x04, 0x17
        /*008a*/ 	.short	(.L_35 - .L_34)
.L_34:
        /*008c*/ 	.word	0x00000000
        /*0090*/ 	.short	0x0011
        /*0092*/ 	.short	0x0058
        /*0094*/ 	.byte	0x00, 0xf0, 0x11, 0x00


	//----- nvinfo : EIATTR_KPARAM_INFO
	.align		4
.L_35:
        /*0098*/ 	.byte	0x04, 0x17
        /*009a*/ 	.short	(.L_37 - .L_36)
.L_36:
        /*009c*/ 	.word	0x00000000
        /*00a0*/ 	.short	0x0010
        /*00a2*/ 	.short	0x0054
        /*00a4*/ 	.byte	0x00, 0xf0, 0x11, 0x00


	//----- nvinfo : EIATTR_KPARAM_INFO
	.align		4
.L_37:
        /*00a8*/ 	.byte	0x04, 0x17
        /*00aa*/ 	.short	(.L_39 - .L_38)
.L_38:
        /*00ac*/ 	.word	0x00000000
        /*00b0*/ 	.short	0x000f
        /*00b2*/ 	.short	0x0050
        /*00b4*/ 	.byte	0x00, 0xf0, 0x11, 0x00


	//----- nvinfo : EIATTR_KPARAM_INFO
	.align		4
.L_39:
        /*00b8*/ 	.byte	0x04, 0x17
        /*00ba*/ 	.short	(.L_41 - .L_40)
.L_40:
        /*00bc*/ 	.word	0x00000000
        /*00c0*/ 	.short	0x000e
        /*00c2*/ 	.short	0x004c
        /*00c4*/ 	.byte	0x00, 0xf0, 0x11, 0x00


	//----- nvinfo : EIATTR_KPARAM_INFO
	.align		4
.L_41:
        /*00c8*/ 	.byte	0x04, 0x17
        /*00ca*/ 	.short	(.L_43 - .L_42)
.L_42:
        /*00cc*/ 	.word	0x00000000
        /*00d0*/ 	.short	0x000d
        /*00d2*/ 	.short	0x0048
        /*00d4*/ 	.byte	0x00, 0xf0, 0x11, 0x00


	//----- nvinfo : EIATTR_KPARAM_INFO
	.align		4
.L_43:
        /*00d8*/ 	.byte	0x04, 0x17
        /*00da*/ 	.short	(.L_45 - .L_44)
.L_44:
        /*00dc*/ 	.word	0x00000000
        /*00e0*/ 	.short	0x000c
        /*00e2*/ 	.short	0x0044
        /*00e4*/ 	.byte	0x00, 0xf0, 0x11, 0x00


	//----- nvinfo : EIATTR_KPARAM_INFO
	.align		4
.L_45:
        /*00e8*/ 	.byte	0x04, 0x17
        /*00ea*/ 	.short	(.L_47 - .L_46)
.L_46:
        /*00ec*/ 	.word	0x00000000
        /*00f0*/ 	.short	0x000b
        /*00f2*/ 	.short	0x0040
        /*00f4*/ 	.byte	0x00, 0xf0, 0x11, 0x00


	//----- nvinfo : EIATTR_KPARAM_INFO
	.align		4
.L_47:
        /*00f8*/ 	.byte	0x04, 0x17
        /*00fa*/ 	.short	(.L_49 - .L_48)
.L_48:
        /*00fc*/ 	.word	0x00000000
        /*0100*/ 	.short	0x000a
        /*0102*/ 	.short	0x003c
        /*0104*/ 	.byte	0x00, 0xf0, 0x11, 0x00


	//----- nvinfo : EIATTR_KPARAM_INFO
	.align		4
.L_49:
        /*0108*/ 	.byte	0x04, 0x17
        /*010a*/ 	.short	(.L_51 - .L_50)
.L_50:
        /*010c*/ 	.word	0x00000000
        /*0110*/ 	.short	0x0009
        /*0112*/ 	.short	0x0038
        /*0114*/ 	.byte	0x00, 0xf0, 0x11, 0x00


	//----- nvinfo : EIATTR_KPARAM_INFO
	.align		4
.L_51:
        /*0118*/ 	.byte	0x04, 0x17
        /*011a*/ 	.short	(.L_53 - .L_52)
.L_52:
        /*011c*/ 	.word	0x00000000
        /*0120*/ 	.short	0x0008
        /*0122*/ 	.short	0x0034
        /*0124*/ 	.byte	0x00, 0xf0, 0x11, 0x00


	//----- nvinfo : EIATTR_KPARAM_INFO
	.align		4
.L_53:
        /*0128*/ 	.byte	0x04, 0x17
        /*012a*/ 	.short	(.L_55 - .L_54)
.L_54:
        /*012c*/ 	.word	0x00000000
        /*0130*/ 	.short	0x0007
        /*0132*/ 	.short	0x0030
        /*0134*/ 	.byte	0x00, 0xf0, 0x11, 0x00


	//----- nvinfo : EIATTR_KPARAM_INFO
	.align		4
.L_55:
        /*0138*/ 	.byte	0x04, 0x17
        /*013a*/ 	.short	(.L_57 - .L_56)
.L_56:
        /*013c*/ 	.word	0x00000000
        /*0140*/ 	.short	0x0006
        /*0142*/ 	.short	0x002c
        /*0144*/ 	.byte	0x00, 0xf0, 0x11, 0x00


	//----- nvinfo : EIATTR_KPARAM_INFO
	.align		4
.L_57:
        /*0148*/ 	.byte	0x04, 0x17
        /*014a*/ 	.short	(.L_59 - .L_58)
.L_58:
        /*014c*/ 	.word	0x00000000
        /*0150*/ 	.short	0x0005
        /*0152*/ 	.short	0x0028
        /*0154*/ 	.byte	0x00, 0xf0, 0x11, 0x00


	//----- nvinfo : EIATTR_KPARAM_INFO
	.align		4
.L_59:
        /*0158*/ 	.byte	0x04, 0x17
        /*015a*/ 	.short	(.L_61 - .L_60)
.L_60:
        /*015c*/ 	.word	0x00000000
        /*0160*/ 	.short	0x0004
        /*0162*/ 	.short	0x0020
        /*0164*/ 	.byte	0x00, 0xf4, 0x21, 0x00


	//----- nvinfo : EIATTR_KPARAM_INFO
	.align		4
.L_61:
        /*0168*/ 	.byte	0x04, 0x17
        /*016a*/ 	.short	(.L_63 - .L_62)
.L_62:
        /*016c*/ 	.word	0x00000000
        /*0170*/ 	.short	0x0003
        /*0172*/ 	.short	0x0018
        /*0174*/ 	.byte	0x00, 0xf4, 0x21, 0x00


	//----- nvinfo : EIATTR_KPARAM_INFO
	.align		4
.L_63:
        /*0178*/ 	.byte	0x04, 0x17
        /*017a*/ 	.short	(.L_65 - .L_64)
.L_64:
        /*017c*/ 	.word	0x00000000
        /*0180*/ 	.short	0x0002
        /*0182*/ 	.short	0x0010
        /*0184*/ 	.byte	0x00, 0xf4, 0x21, 0x00


	//----- nvinfo : EIATTR_KPARAM_INFO
	.align		4
.L_65:
        /*0188*/ 	.byte	0x04, 0x17
        /*018a*/ 	.short	(.L_67 - .L_66)
.L_66:
        /*018c*/ 	.word	0x00000000
        /*0190*/ 	.short	0x0001
        /*0192*/ 	.short	0x0008
        /*0194*/ 	.byte	0x00, 0xf4, 0x21, 0x00


	//----- nvinfo : EIATTR_KPARAM_INFO
	.align		4
.L_67:
        /*0198*/ 	.byte	0x04, 0x17
        /*019a*/ 	.short	(.L_69 - .L_68)
.L_68:
        /*019c*/ 	.word	0x00000000
        /*01a0*/ 	.short	0x0000
        /*01a2*/ 	.short	0x0000
        /*01a4*/ 	.byte	0x00, 0xf4, 0x21, 0x00


	//----- nvinfo : EIATTR_AT_ENTRY_FRAGMENTS
	.align		4
.L_69:
        /*01a8*/ 	.byte	0x04, 0x4f
        /*01aa*/ 	.short	(.L_71 - .L_70)


	//   ....[0]....
.L_70:
        /*01ac*/ 	.word	0x00000004


	//----- nvinfo : EIATTR_RESERVED_SMEM_USED
	.align		4
.L_71:
        /*01b0*/ 	.byte	0x01, 0x41
	.zero		2


	//----- nvinfo : EIATTR_SPARSE_MMA_MASK
	.align		4
        /*01b4*/ 	.byte	0x03, 0x50
        /*01b6*/ 	.short	0x0000


	//----- nvinfo : EIATTR_TCGEN05_1CTA_USED
	.align		4
        /*01b8*/ 	.byte	0x01, 0x51
	.zero		2


	//----- nvinfo : EIATTR_MAXREG_COUNT
	.align		4
        /*01bc*/ 	.byte	0x03, 0x1b
        /*01be*/ 	.short	0x00ff


	//----- nvinfo : EIATTR_NUM_BARRIERS
	.align		4
        /*01c0*/ 	.byte	0x02, 0x4c
        /*01c2*/ 	.byte	0x01
	.zero		1


	//----- nvinfo : EIATTR_INT_WARP_WIDE_INSTR_OFFSETS
	.align		4
        /*01c4*/ 	.byte	0x04, 0x31
        /*01c6*/ 	.short	(.L_73 - .L_72)


	//   ....[0]....
.L_72:
        /*01c8*/ 	.word	0x000019b0


	//   ....[1]....
        /*01cc*/ 	.word	0x000019d0


	//   ....[2]....
        /*01d0*/ 	.word	0x00001f50


	//   ....[3]....
        /*01d4*/ 	.word	0x000020f0


	//   ....[4]....
        /*01d8*/ 	.word	0x00003750


	//   ....[5]....
        /*01dc*/ 	.word	0x00006fc0


	//   ....[6]....
        /*01e0*/ 	.word	0x00007010


	//----- nvinfo : EIATTR_COOP_GROUP_MASK_REGIDS
	.align		4
.L_73:
        /*01e4*/ 	.byte	0x04, 0x29
        /*01e6*/ 	.short	(.L_75 - .L_74)


	//   ....[0]....
.L_74:
        /*01e8*/ 	.word	0xffffffff


	//   ....[1]....
        /*01ec*/ 	.word	0xffffffff


	//   ....[2]....
        /*01f0*/ 	.word	0xffffffff


	//   ....[3]....
        /*01f4*/ 	.word	0xffffffff


	//----- nvinfo : EIATTR_COOP_GROUP_INSTR_OFFSETS
	.align		4
.L_75:
        /*01f8*/ 	.byte	0x04, 0x28
        /*01fa*/ 	.short	(.L_77 - .L_76)


	//   ....[0]....
.L_76:
        /*01fc*/ 	.word	0x00000050


	//   ....[1]....
        /*0200*/ 	.word	0x00000310


	//   ....[2]....
        /*0204*/ 	.word	0x00006e50


	//   ....[3]....
        /*0208*/ 	.word	0x000070c0


	//----- nvinfo : EIATTR_VRC_CTA_INIT_COUNT
	.align		4
.L_77:
        /*020c*/ 	.byte	0x02, 0x4a
        /*020e*/ 	.byte	0x80
	.zero		1


	//----- nvinfo : EIATTR_MBARRIER_INSTR_OFFSETS
	.align		4
        /*0210*/ 	.byte	0x04, 0x39
        /*0212*/ 	.short	(.L_79 - .L_78)


	//   ....[0]....
.L_78:
        /*0214*/ 	.word	0x00001ec0
        /*0218*/ 	.word	0x000000ff
        /*021c*/ 	.word	0x00000000
        /*0220*/ 	.short	0x0100
        /*0222*/ 	.byte	0x1b
	.zero		1


	//   ....[1]....
        /*0224*/ 	.word	0x000020e0
        /*0228*/ 	.word	0x000000ff
        /*022c*/ 	.word	0x00009808
        /*0230*/ 	.short	0x0100
        /*0232*/ 	.byte	0x17
	.zero		1


	//   ....[2]....
        /*0234*/ 	.word	0x00002260
        /*0238*/ 	.word	0x000000ff
        /*023c*/ 	.word	0x00008800
        /*0240*/ 	.short	0x0100
        /*0242*/ 	.byte	0x17
	.zero		1


	//   ....[3]....
        /*0244*/ 	.word	0x00002610
        /*0248*/ 	.word	0x000000ff
        /*024c*/ 	.word	0x00008800
        /*0250*/ 	.short	0x010a
        /*0252*/ 	.byte	0x17
	.zero		1


	//   ....[4]....
        /*0254*/ 	.word	0x00002680
        /*0258*/ 	.word	0x000000ff
        /*025c*/ 	.word	0x00008800
        /*0260*/ 	.short	0x0108
        /*0262*/ 	.byte	0x17
	.zero		1


	//   ....[5]....
        /*0264*/ 	.word	0x000037d0
        /*0268*/ 	.word	0x000000ff
        /*026c*/ 	.word	0x00009810
        /*0270*/ 	.short	0x0100
        /*0272*/ 	.byte	0x17
	.zero		1


	//   ....[6]....
        /*0274*/ 	.word	0x00003a20
        /*0278*/ 	.word	0x000000ff
        /*027c*/ 	.word	0x00009810
        /*0280*/ 	.short	0x010a
        /*0282*/ 	.byte	0x17
	.zero		1


	//   ....[7]....
        /*0284*/ 	.word	0x00003ab0
        /*0288*/ 	.word	0x000000ff
        /*028c*/ 	.word	0x00009810
        /*0290*/ 	.short	0x0108
        /*0292*/ 	.byte	0x17
	.zero		1


	//   ....[8]....
        /*0294*/ 	.word	0x00003ad0
        /*0298*/ 	.word	0x000000ff
        /*029c*/ 	.word	0x00000000
        /*02a0*/ 	.short	0x010a
        /*02a2*/ 	.byte	0x1b
	.zero		1


	//   ....[9]....
        /*02a4*/ 	.word	0x000049b0
        /*02a8*/ 	.word	0x000000ff
        /*02ac*/ 	.word	0x00000000
        /*02b0*/ 	.short	0x010a
        /*02b2*/ 	.byte	0x1b
	.zero		1


	//   ....[10]....
        /*02b4*/ 	.word	0x00004b30
        /*02b8*/ 	.word	0x000000ff
        /*02bc*/ 	.word	0x00009800
        /*02c0*/ 	.short	0x0108
        /*02c2*/ 	.byte	0x17
	.zero		1


	//   ....[11]....
        /*02c4*/ 	.word	0x00004c70
        /*02c8*/ 	.word	0x000000ff
        /*02cc*/ 	.word	0x00009808
        /*02d0*/ 	.short	0x0108
        /*02d2*/ 	.byte	0x17
	.zero		1


	//   ....[12]....
        /*02d4*/ 	.word	0x000070e0
        /*02d8*/ 	.word	0x000000ff
        /*02dc*/ 	.word	0x00008800
        /*02e0*/ 	.short	0x010a
        /*02e2*/ 	.byte	0x17
	.zero		1


	//   ....[13]....
        /*02e4*/ 	.word	0x00007110
        /*02e8*/ 	.word	0x000000ff
        /*02ec*/ 	.word	0x00009810
        /*02f0*/ 	.short	0x010a
        /*02f2*/ 	.byte	0x17
	.zero		1


	//   ....[14]....
        /*02f4*/ 	.word	0x00007140
        /*02f8*/ 	.word	0x000000ff
        /*02fc*/ 	.word	0x00000000
        /*0300*/ 	.short	0x010a
        /*0302*/ 	.byte	0x1b
	.zero		1


	//   ....[15]....
        /*0304*/ 	.word	0x00007170
        /*0308*/ 	.word	0x000000ff
        /*030c*/ 	.word	0x00000000
        /*0310*/ 	.short	0x010a
        /*0312*/ 	.byte	0x1b
	.zero		1


	//----- nvinfo : EIATTR_NUM_MBARRIERS
	.align		4
.L_79:
        /*0314*/ 	.byte	0x03, 0x38
        /*0316*/ 	.short	0xffff


	//----- nvinfo : EIATTR_EXIT_INSTR_OFFSETS
	.align		4
        /*0318*/ 	.byte	0x04, 0x1c
        /*031a*/ 	.short	(.L_81 - .L_80)


	//   ....[0]....
.L_80:
        /*031c*/ 	.word	0x000070d0


	//----- nvinfo : EIATTR_REQNTID
	.align		4
.L_81:
        /*0320*/ 	.byte	0x04, 0x10
        /*0322*/ 	.short	(.L_83 - .L_82)
.L_82:
        /*0324*/ 	.word	0x00000100
        /*0328*/ 	.word	0x00000001
        /*032c*/ 	.word	0x00000001


	//----- nvinfo : EIATTR_CRS_STACK_SIZE
	.align		4
.L_83:
        /*0330*/ 	.byte	0x04, 0x1e
        /*0332*/ 	.short	(.L_85 - .L_84)
.L_84:
        /*0334*/ 	.word	0x00000000


	//----- nvinfo : EIATTR_CBANK_PARAM_SIZE
	.align		4
.L_85:
        /*0338*/ 	.byte	0x03, 0x19
        /*033a*/ 	.short	0x0088


	//----- nvinfo : EIATTR_PARAM_CBANK
	.align		4
        /*033c*/ 	.byte	0x04, 0x0a
        /*033e*/ 	.short	(.L_87 - .L_86)
	.align		4
.L_86:
        /*0340*/ 	.word	index@(.nv.constant0.attn_fwd)
        /*0344*/ 	.short	0x0380
        /*0346*/ 	.short	0x0088


	//----- nvinfo : EIATTR_SW_WAR
	.align		4
.L_87:
        /*0348*/ 	.byte	0x04, 0x36
        /*034a*/ 	.short	(.L_89 - .L_88)
.L_88:
        /*034c*/ 	.word	0x00000008
.L_89:


//--------------------- .nv.compat                --------------------------
	.section	.nv.compat,"",@"SHT_CUDA_COMPAT_INFO"
	.align	4
        /*0000*/ 	.byte	0x02, 0x02, 0x02, 0x00, 0x02, 0x05, 0x05, 0x00, 0x02, 0x03, 0x00, 0x00, 0x02, 0x06, 0x01, 0x00


//--------------------- .nv.callgraph             --------------------------
	.section	.nv.callgraph,"",@"SHT_CUDA_CALLGRAPH"
	.align	4
	.sectionentsize	8
	.align		4
        /*0000*/ 	.word	0x00000000
	.align		4
        /*0004*/ 	.word	0xffffffff
	.align		4
        /*0008*/ 	.word	0x00000000
	.align		4
        /*000c*/ 	.word	0xfffffffe
	.align		4
        /*0010*/ 	.word	0x00000000
	.align		4
        /*0014*/ 	.word	0xfffffffd
	.align		4
        /*0018*/ 	.word	0x00000000
	.align		4
        /*001c*/ 	.word	0xfffffffc


//--------------------- .nv.constant4             --------------------------
	.section	.nv.constant4,"a",@progbits
	.align	8
	.align		8
.nv.constant4:
        /*0000*/ 	.dword	_$_str


//--------------------- .text.attn_fwd            --------------------------
	.section	.text.attn_fwd,"ax",@progbits
	.align	128
        .global         attn_fwd
        .type           attn_fwd,@function
        .size           attn_fwd,(.L_x_28 - attn_fwd)
        .other          attn_fwd,@"STO_CUDA_ENTRY STV_DEFAULT"
attn_fwd:
.text.attn_fwd:
[----:B------:R-:W0:Y:S01]  /*0000*/  LDC R1, c[0x0][0x37c] ;  /* 0x0000df00ff017b82 */ /* 0x000e220000000800 */
[----:B------:R-:W1:Y:S02]  /*0010*/  S2R R24, SR_TID.X ;  /* 0x0000000000187919 */ /* 0x000e640000002100 */
[----:B-1----:R-:W-:-:S13]  /*0020*/  ISETP.GE.U32.AND P0, PT, R24, 0x20, PT ;  /* 0x000000201800780c */ /* 0x002fda0003f06070 */
[----:B------:R-:W-:Y:S05]  /*0030*/  @P0 BRA `(.L_x_0) ;  /* 0x0000000000b80947 */ /* 0x000fea0003800000 */
[----:B------:R-:W1:Y:S01]  /*0040*/  S2UR UR6, SR_CgaCtaId ;  /* 0x00000000000679c3 */ /* 0x000e620000008800 */
[----:B------:R-:W-:Y:S01]  /*0050*/  NOP ;  /* 0x0000000000007918 */ /* 0x000fe20000000000 */
[----:B------:R-:W-:Y:S02]  /*0060*/  UMOV UR4, 0x40 ;  /* 0x0000004000047882 */ /* 0x000fe40000000000 */
[----:B-1----:R-:W-:-:S09]  /*0070*/  ULEA UR4, UR6, UR4, 0x18 ;  /* 0x0000000406047291 */ /* 0x002fd2000f8ec0ff */
[----:B------:R-:W1:Y:S01]  /*0080*/  LDS.U8 R0, [UR4] ;  /* 0x00000004ff007984 */ /* 0x000e620008000000 */
[----:B------:R-:W-:Y:S02]  /*0090*/  UMOV UR4, 0x400 ;  /* 0x0000040000047882 */ /* 0x000fe40000000000 */
[----:B------:R-:W-:Y:S01]  /*00a0*/  ULEA UR4, UR6, UR4, 0x18 ;  /* 0x0000000406047291 */ /* 0x000fe2000f8ec0ff */
[----:B-1----:R-:W-:-:S13]  /*00b0*/  ISETP.NE.AND P1, PT, R0, RZ, PT ;  /* 0x000000ff0000720c */ /* 0x002fda0003f25270 */
[----:B------:R-:W-:Y:S05]  /*00c0*/  @P1 BRA `(.L_x_1) ;  /* 0x00000000007c1947 */ /* 0x000fea0003800000 */
[----:B------:R-:W-:-:S13]  /*00d0*/  ELECT P1, URZ, PT ;  /* 0x0000000000ff782f */ /* 0x000fda0003820000 */
[----:B------:R-:W-:Y:S05]  /*00e0*/  @!P1 BRA `(.L_x_2) ;  /* 0x0000000000849947 */ /* 0x000fea0003800000 */
[----:B------:R-:W-:Y:S01]  /*00f0*/  UMOV UR5, 0x8 ;  /* 0x0000000800057882 */ /* 0x000fe20000000000 */
[----:B------:R-:W-:Y:S01]  /*0100*/  HFMA2 R4, -RZ, RZ, 0, 5.9604644775390625e-08 ;  /* 0x00000001ff047431 */ /* 0x000fe200000001ff */
[----:B------:R-:W-:-:S03]  /*0110*/  MOV R5, 0xff ;  /* 0x000000ff00057802 */ /* 0x000fc60000000f00 */
[----:B------:R-:W-:Y:S04]  /*0120*/  DEPBAR.LE SB1, 0x36 ;  /* 0x00009d800000791a */ /* 0x000fe80000000000 */
[----:B------:R-:W1:Y:S02]  /*0130*/  UTCATOMSWS.FIND_AND_SET.ALIGN UP0, UR5, UR5 ;  /* 0x00000005000575e3 */ /* 0x000e640008000800 */
[----:B-1----:R-:W-:-:S04]  /*0140*/  PLOP3.LUT P1, PT, PT, PT, UP0, 0x80, 0x8 ;  /* 0x000000000008781c */ /* 0x002fc80003f2f008 */
[----:B------:R-:W-:-:S04]  /*0150*/  SEL R0, RZ, 0xffffffff, !P1 ;  /* 0xffffffffff007807 */ /* 0x000fc80004800000 */
[----:B------:R-:W-:Y:S02]  /*0160*/  ISETP.NE.AND P1, PT, R0, RZ, PT ;  /* 0x000000ff0000720c */ /* 0x000fe40003f25270 */
[----:B------:R-:W-:-:S11]  /*0170*/  MOV R0, UR5 ;  /* 0x0000000500007c02 */ /* 0x000fd60008000f00 */
[----:B------:R-:W-:Y:S05]  /*0180*/  @P1 BRA `(.L_x_3) ;  /* 0x0000000000241947 */ /* 0x000fea0003800000 */
.L_x_4:
[----:B------:R-:W-:Y:S05]  /*0190*/  NANOSLEEP 0x64 ;  /* 0x000000640000795d */ /* 0x000fea0003800000 */
[----:B------:R-:W-:-:S05]  /*01a0*/  UMOV UR5, 0x8 ;  /* 0x0000000800057882 */ /* 0x000fca0000000000 */
[----:B------:R-:W-:Y:S04]  /*01b0*/  DEPBAR.LE SB1, 0x36 ;  /* 0x00009d800000791a */ /* 0x000fe80000000000 */
[----:B------:R-:W1:Y:S02]  /*01c0*/  UTCATOMSWS.FIND_AND_SET.ALIGN UP0, UR5, UR5 ;  /* 0x00000005000575e3 */ /* 0x000e640008000800 */
[----:B-1----:R-:W-:-:S04]  /*01d0*/  PLOP3.LUT P1, PT, PT, PT, UP0, 0x80, 0x8 ;  /* 0x000000000008781c */ /* 0x002fc80003f2f008 */
[----:B------:R-:W-:-:S04]  /*01e0*/  SEL R0, RZ, 0xffffffff, !P1 ;  /* 0xffffffffff007807 */ /* 0x000fc80004800000 */
[----:B------:R-:W-:Y:S02]  /*01f0*/  ISETP.NE.AND P1, PT, R0, RZ, PT ;  /* 0x000000ff0000720c */ /* 0x000fe40003f25270 */
[----:B------:R-:W-:-:S11]  /*0200*/  MOV R0, UR5 ;  /* 0x0000000500007c02 */ /* 0x000fd60008000f00 */
[----:B------:R-:W-:Y:S05]  /*0210*/  @!P1 BRA `(.L_x_4) ;  /* 0xfffffffc00dc9947 */ /* 0x000fea000383ffff */
.L_x_3:
[----:B------:R-:W-:Y:S01]  /*0220*/  IADD3 R3, PT, PT, R0, 0x10, RZ ;  /* 0x0000001000037810 */ /* 0x000fe20007ffe0ff */
[----:B------:R-:W-:Y:S01]  /*0230*/  UMOV UR5, 0x50 ;  /* 0x0000005000057882 */ /* 0x000fe20000000000 */
[----:B------:R-:W-:Y:S01]  /*0240*/  SHF.L.U32 R2, R5, R0, RZ ;  /* 0x0000000005027219 */ /* 0x000fe200000006ff */
[----:B------:R-:W-:Y:S01]  /*0250*/  ULEA UR5, UR6, UR5, 0x18 ;  /* 0x0000000506057291 */ /* 0x000fe2000f8ec0ff */
[----:B------:R-:W-:Y:S02]  /*0260*/  SHF.L.U32 R3, R4, R3, RZ ;  /* 0x0000000304037219 */ /* 0x000fe400000006ff */
[----:B------:R-:W-:Y:S02]  /*0270*/  SHF.L.U32 R0, R0, 0x5, RZ ;  /* 0x0000000500007819 */ /* 0x000fe400000006ff */
[----:B------:R-:W-:-:S05]  /*0280*/  LOP3.LUT R2, R3, R2, RZ, 0xfc, !PT ;  /* 0x0000000203027212 */ /* 0x000fca00078efcff */
[----:B------:R1:W-:Y:S04]  /*0290*/  ATOMS.OR RZ, [UR5], R2 ;  /* 0x00000002ffff798c */ /* 0x0003e8000b000005 */
[----:B------:R1:W-:Y:S01]  /*02a0*/  STS [UR4], R0 ;  /* 0x00000000ff007988 */ /* 0x0003e20008000804 */
[----:B------:R-:W-:Y:S05]  /*02b0*/  BRA `(.L_x_2) ;  /* 0x0000000000107947 */ /* 0x000fea0003800000 */
.L_x_1:
[----:B------:R-:W-:Y:S02]  /*02c0*/  MOV R0, 0xffffffff ;  /* 0xffffffff00007802 */ /* 0x000fe40000000f00 */
[----:B------:R-:W-:-:S03]  /*02d0*/  MOV R2, 0x300 ;  /* 0x0000030000027802 */ /* 0x000fc60000000f00 */
[----:B------:R1:W-:Y:S04]  /*02e0*/  STS [UR4], R0 ;  /* 0x00000000ff007988 */ /* 0x0003e80008000804 */
[----:B01----:R-:W-:Y:S05]  /*02f0*/  CALL.REL.NOINC `($__internal_1_$__cuda_sm10x_tcgen05_guardrail_trap_phase_invalid_during_alloc) ;  /* 0x0000006c00b47944 */ /* 0x003fea0003c00000 */
.L_x_2:
[----:B------:R-:W-:Y:S05]  /*0300*/  WARPSYNC.ALL ;  /* 0x0000000000007948 */ /* 0x000fea0003800000 */
[----:B------:R-:W-:Y:S01]  /*0310*/  NOP ;  /* 0x0000000000007918 */ /* 0x000fe20000000000 */
.L_x_0:
[----:B-1----:R-:W1:Y:S01]  /*0320*/  S2R R0, SR_CTAID.X ;  /* 0x0000000000007919 */ /* 0x002e620000002500 */
[----:B------:R-:W2:Y:S01]  /*0330*/  S2UR UR24, SR_CTAID.Y ;  /* 0x00000000001879c3 */ /* 0x000ea20000002600 */
[----:B------:R-:W2:Y:S01]  /*0340*/  LDCU.64 UR4, c[0x0][0x3b0] ;  /* 0x00007600ff0477ac */ /* 0x000ea20008000a00 */
[----:B------:R-:W-:Y:S01]  /*0350*/  LOP3.LUT R25, R24, 0xff, RZ, 0xc0, !PT ;  /* 0x000000ff18197812 */ /* 0x000fe200078ec0ff */
[----:B------:R-:W-:Y:S01]  /*0360*/  UMOV UR23, 0x400 ;  /* 0x0000040000177882 */ /* 0x000fe20000000000 */
[----:B------:R-:W3:Y:S04]  /*0370*/  LDCU.64 UR34, c[0x0][0x358] ;  /* 0x00006b00ff2277ac */ /* 0x000ee80008000a00 */
[----:B------:R-:W4:Y:S08]  /*0380*/  LDC.64 R6, c[0x0][0x380] ;  /* 0x0000e000ff067b82 */ /* 0x000f300000000a00 */
[----:B------:R-:W0:Y:S01]  /*0390*/  LDC R137, c[0x0][0x3b8] ;  /* 0x0000ee00ff897b82 */ /* 0x000e220000000800 */
[----:B--2---:R-:W-:-:S07]  /*03a0*/  UIMAD UR4, UR24, UR4, URZ ;  /* 0x00000004180472a4 */ /* 0x004fce000f8e02ff */
[----:B------:R-:W2:Y:S01]  /*03b0*/  S2UR UR6, SR_CgaCtaId ;  /* 0x00000000000679c3 */ /* 0x000ea20000008800 */
[----:B------:R-:W-:Y:S01]  /*03c0*/  USHF.L.U32 UR7, UR4, 0x1, URZ ;  /* 0x0000000104077899 */ /* 0x000fe200080006ff */
[----:B-1----:R-:W-:-:S05]  /*03d0*/  LEA R0, R0, R25, 0x8 ;  /* 0x0000001900007211 */ /* 0x002fca00078e40ff */
[----:B------:R-:W-:Y:S01]  /*03e0*/  IMAD R2, R0, UR5, RZ ;  /* 0x0000000500027c24 */ /* 0x000fe2000f8e02ff */
[----:B------:R-:W-:-:S03]  /*03f0*/  UIMAD.WIDE UR4, UR4, 0x2, URZ ;  /* 0x00000002040478a5 */ /* 0x000fc6000f8e02ff */
[C---:B------:R-:W-:Y:S01]  /*0400*/  IMAD.HI R4, R2.reuse, 0x2, RZ ;  /* 0x0000000202047827 */ /* 0x040fe200078e02ff */
[----:B------:R-:W-:Y:S02]  /*0410*/  SHF.L.U32 R3, R2, 0x1, RZ ;  /* 0x0000000102037819 */ /* 0x000fe400000006ff */
[----:B0-----:R-:W-:Y:S02]  /*0420*/  SHF.L.U32 R13, R137, 0x4, RZ ;  /* 0x00000004890d7819 */ /* 0x001fe400000006ff */
[----:B----4-:R-:W-:Y:S01]  /*0430*/  IADD3 R2, P1, P2, R3, UR7, R6 ;  /* 0x0000000703027c10 */ /* 0x010fe2000fa3e006 */
[C---:B------:R-:W-:Y:S01]  /*0440*/  IMAD R21, R137.reuse, 0x14, RZ ;  /* 0x0000001489157824 */ /* 0x040fe200078e02ff */
[C---:B------:R-:W-:Y:S01]  /*0450*/  SHF.L.U32 R9, R137.reuse, 0x3, RZ ;  /* 0x0000000389097819 */ /* 0x040fe200000006ff */
[C---:B------:R-:W-:Y:S01]  /*0460*/  IMAD R19, R137.reuse, 0xa, RZ ;  /* 0x0000000a89137824 */ /* 0x040fe200078e02ff */
[----:B------:R-:W-:Y:S01]  /*0470*/  IADD3.X R3, PT, PT, R4, UR5, R7, P1, P2 ;  /* 0x0000000504037c10 */ /* 0x000fe20008fe4407 */
[C---:B------:R-:W-:Y:S01]  /*0480*/  IMAD R17, R137.reuse, 0x50, RZ ;  /* 0x0000005089117824 */ /* 0x040fe200078e02ff */
[CC--:B------:R-:W-:Y:S01]  /*0490*/  LEA R12, P4, R137.reuse, R2.reuse, 0x5 ;  /* 0x00000002890c7211 */ /* 0x0c0fe200078828ff */
[C---:B------:R-:W-:Y:S01]  /*04a0*/  IMAD R11, R137.reuse, 0x6, RZ ;  /* 0x00000006890b7824 */ /* 0x040fe200078e02ff */
[CC--:B------:R-:W-:Y:S01]  /*04b0*/  LEA R8, P6, R137.reuse, R2.reuse, 0x4 ;  /* 0x0000000289087211 */ /* 0x0c0fe200078c20ff */
[----:B------:R-:W-:Y:S01]  /*04c0*/  IMAD R29, R137, 0x60, RZ ;  /* 0x00000060891d7824 */ /* 0x000fe200078e02ff */
[-C--:B------:R-:W-:Y:S01]  /*04d0*/  LEA.HI.X.SX32 R13, R13, R3.reuse, 0x1, P4 ;  /* 0x000000030d0d7211 */ /* 0x080fe200020f0eff */
[----:B------:R-:W-:Y:S01]  /*04e0*/  IMAD R27, R137, 0x28, RZ ;  /* 0x00000028891b7824 */ /* 0x000fe200078e02ff */
[-C--:B------:R-:W-:Y:S01]  /*04f0*/  IADD3 R18, P4, PT, R21, R2.reuse, RZ ;  /* 0x0000000215127210 */ /* 0x080fe20007f9e0ff */
[----:B------:R-:W-:Y:S01]  /*0500*/  IMAD R35, R137, 0x18, RZ ;  /* 0x0000001889237824 */ /* 0x000fe200078e02ff */
[----:B------:R-:W-:Y:S01]  /*0510*/  LEA.HI.X.SX32 R9, R9, R3, 0x1, P6 ;  /* 0x0000000309097211 */ /* 0x000fe200030f0eff */
[C---:B------:R-:W-:Y:S01]  /*0520*/  IMAD R41, R137.reuse, 0x30, RZ ;  /* 0x0000003089297824 */ /* 0x040fe200078e02ff */
[C---:B------:R-:W-:Y:S01]  /*0530*/  SHF.L.U32 R15, R137.reuse, 0x5, RZ ;  /* 0x00000005890f7819 */ /* 0x040fe200000006ff */
[C---:B------:R-:W-:Y:S01]  /*0540*/  IMAD R47, R137.reuse, 0x38, RZ ;  /* 0x00000038892f7824 */ /* 0x040fe200078e02ff */
[C---:B------:R-:W-:Y:S01]  /*0550*/  LEA R5, R137.reuse, R137, 0x2 ;  /* 0x0000008989057211 */ /* 0x040fe200078e10ff */
[C---:B------:R-:W-:Y:S01]  /*0560*/  IMAD R33, R137.reuse, 0xc, RZ ;  /* 0x0000000c89217824 */ /* 0x040fe200078e02ff */
[CC--:B------:R-:W-:Y:S01]  /*0570*/  LEA R14, P2, R137.reuse, R2.reuse, 0x6 ;  /* 0x00000002890e7211 */ /* 0x0c0fe200078430ff */
[----:B------:R-:W-:Y:S01]  /*0580*/  IMAD R43, R137, 0xe, RZ ;  /* 0x0000000e892b7824 */ /* 0x000fe200078e02ff */
[-C--:B------:R-:W-:Y:S01]  /*0590*/  IADD3 R16, P6, PT, R19, R2.reuse, RZ ;  /* 0x0000000213107210 */ /* 0x080fe20007fde0ff */
[----:B------:R-:W-:Y:S01]  /*05a0*/  IMAD R45, R137, 0x1c, RZ ;  /* 0x0000001c892d7824 */ /* 0x000fe200078e02ff */
[-C--:B------:R-:W-:Y:S01]  /*05b0*/  IADD3 R4, P1, PT, R17, R2.reuse, RZ ;  /* 0x0000000211047210 */ /* 0x080fe20007f3e0ff */
[----:B------:R-:W-:Y:S01]  /*05c0*/  IMAD R177, R137, 0x70, RZ ;  /* 0x0000007089b17824 */ /* 0x000fe200078e02ff */
[----:B------:R-:W-:Y:S01]  /*05d0*/  LEA.HI.X.SX32 R19, R19, R3, 0x1, P4 ;  /* 0x0000000313137211 */ /* 0x000fe200020f0eff */
[C---:B------:R-:W-:Y:S01]  /*05e0*/  IMAD R191, R137.reuse, 0x7e, RZ ;  /* 0x0000007e89bf7824 */ /* 0x040fe200078e02ff */
[C---:B------:R-:W-:Y:S01]  /*05f0*/  LEA R7, R137.reuse, R137, 0x1 ;  /* 0x0000008989077211 */ /* 0x040fe200078e08ff */
[----:B------:R-:W-:Y:S01]  /*0600*/  IMAD R57, R137, 0x12, RZ ;  /* 0x0000001289397824 */ /* 0x000fe200078e02ff */
[-C--:B------:R-:W-:Y:S01]  /*0610*/  IADD3 R26, P4, PT, R11, R2.reuse, RZ ;  /* 0x000000020b1a7210 */ /* 0x080fe20007f9e0ff */
[----:B------:R-:W-:Y:S01]  /*0620*/  IMAD R71, R137, 0x42, RZ ;  /* 0x0000004289477824 */ /* 0x000fe200078e02ff */
[-C--:B------:R-:W-:Y:S01]  /*0630*/  IADD3 R6, P5, PT, R29, R2.reuse, RZ ;  /* 0x000000021d067210 */ /* 0x080fe20007fbe0ff */
[----:B------:R-:W-:Y:S01]  /*0640*/  IMAD R73, R137, 0x44, RZ ;  /* 0x0000004489497824 */ /* 0x000fe200078e02ff */
[-C--:B------:R-:W-:Y:S01]  /*0650*/  LEA.HI.X.SX32 R15, R15, R3.reuse, 0x1, P2 ;  /* 0x000000030f0f7211 */ /* 0x080fe200010f0eff */
[----:B------:R-:W-:Y:S01]  /*0660*/  IMAD R63, R137, 0x16, RZ ;  /* 0x00000016893f7824 */ /* 0x000fe200078e02ff */
[-C--:B------:R-:W-:Y:S01]  /*0670*/  LEA.HI.X.SX32 R17, R5, R3.reuse, 0x1, P6 ;  /* 0x0000000305117211 */ /* 0x080fe200030f0eff */
[----:B------:R-:W-:Y:S01]  /*0680*/  IMAD R75, R137, 0x1a, RZ ;  /* 0x0000001a894b7824 */ /* 0x000fe200078e02ff */
[-C--:B------:R-:W-:Y:S01]  /*0690*/  IADD3 R20, P2, PT, R27, R2.reuse, RZ ;  /* 0x000000021b147210 */ /* 0x080fe20007f5e0ff */
[----:B------:R-:W-:Y:S01]  /*06a0*/  IMAD R81, R137, 0x1e, RZ ;  /* 0x0000001e89517824 */ /* 0x000fe200078e02ff */
[-C--:B------:R-:W-:Y:S01]  /*06b0*/  LEA.HI.X.SX32 R5, R27, R3.reuse, 0x1, P1 ;  /* 0x000000031b057211 */ /* 0x080fe200008f0eff */
[----:B------:R-:W-:Y:S01]  /*06c0*/  BAR.SYNC.DEFER_BLOCKING 0x0 ;  /* 0x0000000000007b1d */ /* 0x000fe20000010000 */
[-C--:B------:R-:W-:Y:S01]  /*06d0*/  LEA.HI.X.SX32 R27, R7, R3.reuse, 0x1, P4 ;  /* 0x00000003071b7211 */ /* 0x080fe200020f0eff */
        /* <DEDUP_REMOVED lines=10> */
[C---:B------:R-:W-:Y:S01]  /*0780*/  IMAD R59, R137.reuse, 0x13, RZ ;  /* 0x00000013893b7824 */ /* 0x040fe200078e02ff */
[C---:B------:R-:W-:Y:S01]  /*0790*/  SHF.L.U32 R31, R137.reuse, 0x1, RZ ;  /* 0x00000001891f7819 */ /* 0x040fe200000006ff */
[----:B------:R-:W-:Y:S01]  /*07a0*/  IMAD R101, R137, 0x2a, RZ ;  /* 0x0000002a89657824 */ /* 0x000fe200078e02ff */
[-C--:B------:R-:W-:Y:S01]  /*07b0*/  IADD3 R28, P2, PT, R33, R2.reuse, RZ ;  /* 0x00000002211c7210 */ /* 0x080fe20007f5e0ff */
[----:B------:R-:W-:Y:S01]  /*07c0*/  IMAD R105, R137, 0x2c, RZ ;  /* 0x0000002c89697824 */ /* 0x000fe200078e02ff */
[-C--:B------:R-:W-:Y:S01]  /*07d0*/  LEA.HI.X.SX32 R33, R33, R3.reuse, 0x1, P1 ;  /* 0x0000000321217211 */ /* 0x080fe200008f0eff */
[----:B------:R-:W-:Y:S01]  /*07e0*/  IMAD R109, R137, 0x2e, RZ ;  /* 0x0000002e896d7824 */ /* 0x000fe200078e02ff */
[----:B------:R-:W-:Y:S01]  /*07f0*/  LEA.HI.X.SX32 R35, R35, R3, 0x1, P4 ;  /* 0x0000000323237211 */ /* 0x000fe200020f0eff */
[C---:B------:R-:W-:Y:S01]  /*0800*/  IMAD R61, R137.reuse, 0x15, RZ ;  /* 0x00000015893d7824 */ /* 0x040fe200078e02ff */
[CC--:B------:R-:W-:Y:S01]  /*0810*/  LEA R23, R137.reuse, -R137.reuse, 0x3 ;  /* 0x8000008989177211 */ /* 0x0c0fe200078e18ff */
[----:B------:R-:W-:Y:S01]  /*0820*/  IMAD R65, R137, 0x17, RZ ;  /* 0x0000001789417824 */ /* 0x000fe200078e02ff */
[-C--:B------:R-:W-:Y:S01]  /*0830*/  IADD3 R40, P1, PT, R43, R2.reuse, RZ ;  /* 0x000000022b287210 */ /* 0x080fe20007f3e0ff */
[----:B------:R-:W-:Y:S01]  /*0840*/  IMAD R115, R137, 0x32, RZ ;  /* 0x0000003289737824 */ /* 0x000fe200078e02ff */
[-C--:B------:R-:W-:Y:S01]  /*0850*/  IADD3 R42, P4, PT, R45, R2.reuse, RZ ;  /* 0x000000022d2a7210 */ /* 0x080fe20007f9e0ff */
[C---:B------:R-:W-:Y:S01]  /*0860*/  IMAD R119, R137.reuse, 0x34, RZ ;  /* 0x0000003489777824 */ /* 0x040fe200078e02ff */
[C---:B------:R-:W-:Y:S01]  /*0870*/  LEA R69, R137.reuse, -R137, 0x6 ;  /* 0x8000008989457211 */ /* 0x040fe200078e30ff */
[----:B------:R-:W-:Y:S01]  /*0880*/  IMAD R123, R137, 0x36, RZ ;  /* 0x00000036897b7824 */ /* 0x000fe200078e02ff */
[-C--:B------:R-:W-:Y:S01]  /*0890*/  IADD3 R10, P3, PT, R177, R2.reuse, RZ ;  /* 0x00000002b10a7210 */ /* 0x080fe20007f7e0ff */
[----:B--2---:R-:W-:Y:S01]  /*08a0*/  ULEA UR23, UR6, UR23, 0x18 ;  /* 0x0000001706177291 */ /* 0x004fe2000f8ec0ff */
[-C--:B------:R-:W-:Y:S01]  /*08b0*/  IADD3 R22, P6, PT, R191, R2.reuse, RZ ;  /* 0x00000002bf167210 */ /* 0x080fe20007fde0ff */
[----:B------:R-:W-:Y:S01]  /*08c0*/  IMAD R67, R137, 0x19, RZ ;  /* 0x0000001989437824 */ /* 0x000fe200078e02ff */
[-C--:B------:R-:W-:Y:S01]  /*08d0*/  LEA.HI.X.SX32 R45, R45, R3.reuse, 0x1, P5 ;  /* 0x000000032d2d7211 */ /* 0x080fe200028f0eff */
[----:B------:R-:W-:Y:S01]  /*08e0*/  IMAD R77, R137, 0x1b, RZ ;  /* 0x0000001b894d7824 */ /* 0x000fe200078e02ff */
[-C--:B------:R-:W-:Y:S01]  /*08f0*/  IADD3 R68, P5, PT, R31, R2.reuse, RZ ;  /* 0x000000021f447210 */ /* 0x080fe20007fbe0ff */
[----:B------:R-:W-:Y:S01]  /*0900*/  IMAD R129, R137, 0x3a, RZ ;  /* 0x0000003a89817824 */ /* 0x000fe200078e02ff */
[-C--:B------:R-:W-:Y:S01]  /*0910*/  LEA.HI.X.SX32 R29, R11, R3.reuse, 0x1, P2 ;  /* 0x000000030b1d7211 */ /* 0x080fe200010f0eff */
[----:B------:R-:W-:Y:S01]  /*0920*/  IMAD R133, R137, 0x3c, RZ ;  /* 0x0000003c89857824 */ /* 0x000fe200078e02ff */
[-C--:B------:R-:W-:Y:S01]  /*0930*/  LEA.HI.X.SX32 R41, R23, R3.reuse, 0x1, P1 ;  /* 0x0000000317297211 */ /* 0x080fe200008f0eff */
[----:B------:R-:W-:Y:S01]  /*0940*/  IMAD R135, R137, 0x3e, RZ ;  /* 0x0000003e89877824 */ /* 0x000fe200078e02ff */
[-C--:B------:R-:W-:Y:S01]  /*0950*/  LEA.HI.X.SX32 R11, R47, R3.reuse, 0x1, P3 ;  /* 0x000000032f0b7211 */ /* 0x080fe200018f0eff */
[----:B------:R-:W-:Y:S01]  /*0960*/  IMAD R79, R137, 0x1d, RZ ;  /* 0x0000001d894f7824 */ /* 0x000fe200078e02ff */
[-C--:B------:R-:W-:Y:S01]  /*0970*/  LEA.HI.X.SX32 R23, R69, R3.reuse, 0x1, P6 ;  /* 0x0000000345177211 */ /* 0x080fe200030f0eff */
[C---:B------:R-:W-:Y:S01]  /*0980*/  IMAD R139, R137.reuse, 0x46, RZ ;  /* 0x00000046898b7824 */ /* 0x040fe200078e02ff */
[CC--:B------:R-:W-:Y:S01]  /*0990*/  LEA R70, P3, R137.reuse, R2.reuse, 0x2 ;  /* 0x0000000289467211 */ /* 0x0c0fe200078610ff */
[C---:B------:R-:W-:Y:S01]  /*09a0*/  IMAD R141, R137.reuse, 0x48, RZ ;  /* 0x00000048898d7824 */ /* 0x040fe200078e02ff */
[C---:B------:R-:W-:Y:S01]  /*09b0*/  LEA.HI.X.SX32 R69, R137.reuse, R3, 0x1, P5 ;  /* 0x0000000389457211 */ /* 0x040fe200028f0eff */
[C---:B------:R-:W-:Y:S01]  /*09c0*/  IMAD R143, R137.reuse, 0x4a, RZ ;  /* 0x0000004a898f7824 */ /* 0x040fe200078e02ff */
[C---:B------:R-:W-:Y:S01]  /*09d0*/  SHF.L.U32 R37, R137.reuse, 0x2, RZ ;  /* 0x0000000289257819 */ /* 0x040fe200000006ff */
[C---:B------:R-:W-:Y:S01]  /*09e0*/  IMAD R145, R137.reuse, 0x4c, RZ ;  /* 0x0000004c89917824 */ /* 0x040fe200078e02ff */
[C---:B------:R-:W-:Y:S01]  /*09f0*/  LEA R39, R137.reuse, R137, 0x3 ;  /* 0x0000008989277211 */ /* 0x040fe200078e18ff */
[----:B------:R-:W0:Y:S01]  /*0a00*/  LDS R134, [UR23] ;  /* 0x00000017ff867984 */ /* 0x000e220008000800 */
[CC--:B------:R-:W-:Y:S01]  /*0a10*/  LEA R72, P6, R137.reuse, R2.reuse, 0x3 ;  /* 0x0000000289487211 */ /* 0x0c0fe200078c18ff */
[----:B------:R-:W-:Y:S01]  /*0a20*/  IMAD R149, R137, 0x52, RZ ;  /* 0x0000005289957824 */ /* 0x000fe200078e02ff */
[-C--:B------:R-:W-:Y:S01]  /*0a30*/  IADD3 R46, P5, PT, R57, R2.reuse, RZ ;  /* 0x00000002392e7210 */ /* 0x080fe20007fbe0ff */
[----:B------:R-:W-:Y:S01]  /*0a40*/  BAR.SYNC.DEFER_BLOCKING 0x0 ;  /* 0x0000000000007b1d */ /* 0x000fe20000010000 */
[----:B------:R-:W-:-:S02]  /*0a50*/  IADD3 R30, P2, PT, R71, R2, RZ ;  /* 0x00000002471e7210 */ /* 0x000fc40007f5e0ff */
[-C--:B------:R-:W-:Y:S02]  /*0a60*/  IADD3 R36, P1, PT, R73, R2.reuse, RZ ;  /* 0x0000000249247210 */ /* 0x080fe40007f3e0ff */
[-C--:B------:R-:W-:Y:S01]  /*0a70*/  LEA.HI.X.SX32 R71, R31, R3.reuse, 0x1, P3 ;  /* 0x000000031f477211 */ /* 0x080fe200018f0eff */
[----:B------:R-:W-:Y:S01]  /*0a80*/  IMAD R89, R137, 0x23, RZ ;  /* 0x0000002389597824 */ /* 0x000fe200078e02ff */
[-C--:B------:R-:W-:Y:S01]  /*0a90*/  IADD3 R48, P3, PT, R63, R2.reuse, RZ ;  /* 0x000000023f307210 */ /* 0x080fe20007f7e0ff */
[----:B------:R-:W-:Y:S01]  /*0aa0*/  IMAD R147, R137, 0x4e, RZ ;  /* 0x0000004e89937824 */ /* 0x000fe200078e02ff */
[-C--:B------:R-:W-:Y:S01]  /*0ab0*/  LEA.HI.X.SX32 R73, R37, R3.reuse, 0x1, P6 ;  /* 0x0000000325497211 */ /* 0x080fe200030f0eff */
[----:B------:R-:W-:Y:S01]  /*0ac0*/  IMAD R93, R137, 0x25, RZ ;  /* 0x00000025895d7824 */ /* 0x000fe200078e02ff */
[----:B------:R-:W-:Y:S01]  /*0ad0*/  LEA.HI.X.SX32 R47, R39, R3, 0x1, P5 ;  /* 0x00000003272f7211 */ /* 0x000fe200028f0eff */
[C---:B------:R-:W-:Y:S01]  /*0ae0*/  IMAD R153, R137.reuse, 0x56, RZ ;  /* 0x0000005689997824 */ /* 0x040fe200078e02ff */
[C---:B------:R-:W-:Y:S01]  /*0af0*/  LEA R53, R137.reuse, -R137, 0x4 ;  /* 0x8000008989357211 */ /* 0x040fe200078e20ff */
        /* <DEDUP_REMOVED lines=54> */
[----:B---3--:R-:W5:Y:S01]  /*0e60*/  LDG.E.U16 R14, desc[UR34][R14.64] ;  /* 0x000000220e0e7981 */ /* 0x008f62000c1e1500 */
[-C--:B------:R-:W-:Y:S01]  /*0e70*/  IADD3 R82, P5, PT, R135, R2.reuse, RZ ;  /* 0x0000000287527210 */ /* 0x080fe20007fbe0ff */
[----:B------:R-:W1:Y:S01]  /*0e80*/  LDCU UR4, c[0x0][0x3c8] ;  /* 0x00007900ff0477ac */ /* 0x000e620008000800 */
[C---:B------:R-:W-:Y:S01]  /*0e90*/  LEA R85, R137.reuse, R137, 0x5 ;  /* 0x0000008989557211 */ /* 0x040fe200078e28ff */
[----:B------:R-:W-:Y:S01]  /*0ea0*/  IMAD R125, R137, 0x37, RZ ;  /* 0x00000037897d7824 */ /* 0x000fe200078e02ff */
[-C--:B------:R-:W-:Y:S01]  /*0eb0*/  LEA.HI.X.SX32 R43, R43, R3.reuse, 0x1, P4 ;  /* 0x000000032b2b7211 */ /* 0x080fe200020f0eff */
[----:B------:R-:W-:Y:S01]  /*0ec0*/  IMAD R189, R137, 0x7c, RZ ;  /* 0x0000007c89bd7824 */ /* 0x000fe200078e02ff */
[----:B------:R-:W-:Y:S01]  /*0ed0*/  LEA.HI.X.SX32 R79, R79, R3, 0x1, P3 ;  /* 0x000000034f4f7211 */ /* 0x000fe200018f0eff */
[----:B------:R-:W5:Y:S01]  /*0ee0*/  LDG.E.U16 R98, desc[UR34][R2.64] ;  /* 0x0000002202627981 */ /* 0x000f62000c1e1500 */
[----:B------:R-:W-:-:S02]  /*0ef0*/  IADD3 R38, P4, PT, R139, R2, RZ ;  /* 0x000000028b267210 */ /* 0x000fc40007f9e0ff */
[-C--:B------:R-:W-:Y:S01]  /*0f00*/  IADD3 R84, P3, PT, R141, R2.reuse, RZ ;  /* 0x000000028d547210 */ /* 0x080fe20007f7e0ff */
[----:B------:R-:W5:Y:S01]  /*0f10*/  LDG.E.U16 R15, desc[UR34][R10.64] ;  /* 0x000000220a0f7981 */ /* 0x000f62000c1e1500 */
[-C--:B------:R-:W-:Y:S02]  /*0f20*/  LEA.HI.X.SX32 R81, R81, R3.reuse, 0x1, P6 ;  /* 0x0000000351517211 */ /* 0x080fe400030f0eff */
[-C--:B------:R-:W-:Y:S01]  /*0f30*/  LEA.HI.X.SX32 R83, R83, R3.reuse, 0x1, P5 ;  /* 0x0000000353537211 */ /* 0x080fe200028f0eff */
[----:B------:R-:W5:Y:S01]  /*0f40*/  LDG.E.U16 R132, desc[UR34][R4.64] ;  /* 0x0000002204847981 */ /* 0x000f62000c1e1500 */
[-C--:B------:R-:W-:Y:S02]  /*0f50*/  IADD3 R86, P6, PT, R143, R2.reuse, RZ ;  /* 0x000000028f567210 */ /* 0x080fe40007fde0ff */
[----:B------:R-:W-:Y:S01]  /*0f60*/  IADD3 R88, P5, PT, R145, R2, RZ ;  /* 0x0000000291587210 */ /* 0x000fe20007fbe0ff */
[----:B------:R-:W5:Y:S01]  /*0f70*/  LDG.E.U16 R16, desc[UR34][R16.64] ;  /* 0x0000002210107981 */ /* 0x000f62000c1e1500 */
[----:B------:R-:W-:-:S02]  /*0f80*/  LEA.HI.X.SX32 R37, R87, R3, 0x1, P1 ;  /* 0x0000000357257211 */ /* 0x000fc400008f0eff */
[-C--:B------:R-:W-:Y:S01]  /*0f90*/  IADD3 R92, P1, PT, R149, R2.reuse, RZ ;  /* 0x00000002955c7210 */ /* 0x080fe20007f3e0ff */
[----:B------:R-:W5:Y:S01]  /*0fa0*/  LDG.E.U16 R18, desc[UR34][R18.64] ;  /* 0x0000002212127981 */ /* 0x000f62000c1e1500 */
[-C--:B------:R-:W-:Y:S02]  /*0fb0*/  LEA.HI.X.SX32 R31, R85, R3.reuse, 0x1, P2 ;  /* 0x00000003551f7211 */ /* 0x080fe400010f0eff */
[-C--:B------:R-:W-:Y:S01]  /*0fc0*/  IADD3 R90, P2, PT, R147, R2.reuse, RZ ;  /* 0x00000002935a7210 */ /* 0x080fe20007f5e0ff */
[----:B------:R-:W5:Y:S01]  /*0fd0*/  LDG.E.U16 R12, desc[UR34][R12.64] ;  /* 0x000000220c0c7981 */ /* 0x000f62000c1e1500 */
[-C--:B------:R-:W-:Y:S02]  /*0fe0*/  LEA.HI.X.SX32 R39, R89, R3.reuse, 0x1, P4 ;  /* 0x0000000359277211 */ /* 0x080fe400020f0eff */
[----:B------:R-:W-:Y:S01]  /*0ff0*/  LEA.HI.X.SX32 R85, R91, R3, 0x1, P3 ;  /* 0x000000035b557211 */ /* 0x000fe200018f0eff */
[----:B------:R-:W5:Y:S01]  /*1000*/  LDG.E.U16 R20, desc[UR34][R20.64] ;  /* 0x0000002214147981 */ /* 0x000f62000c1e1500 */
[----:B------:R-:W-:-:S02]  /*1010*/  IADD3 R96, P3, PT, R153, R2, RZ ;  /* 0x0000000299607210 */ /* 0x000fc40007f7e0ff */
[-C--:B------:R-:W-:Y:S01]  /*1020*/  LEA.HI.X.SX32 R87, R93, R3.reuse, 0x1, P6 ;  /* 0x000000035d577211 */ /* 0x080fe200030f0eff */
[----:B------:R-:W5:Y:S01]  /*1030*/  LDG.E.U16 R26, desc[UR34][R26.64] ;  /* 0x000000221a1a7981 */ /* 0x000f62000c1e1500 */
[-C--:B------:R-:W-:Y:S02]  /*1040*/  LEA.HI.X.SX32 R89, R95, R3.reuse, 0x1, P5 ;  /* 0x000000035f597211 */ /* 0x080fe400028f0eff */
[-C--:B------:R-:W-:Y:S01]  /*1050*/  IADD3 R102, P5, PT, R157, R2.reuse, RZ ;  /* 0x000000029d667210 */ /* 0x080fe20007fbe0ff */
[----:B------:R-:W5:Y:S01]  /*1060*/  LDG.E.U16 R28, desc[UR34][R28.64] ;  /* 0x000000221c1c7981 */ /* 0x000f62000c1e1500 */
[-C--:B------:R-:W-:Y:S01]  /*1070*/  LEA.HI.X.SX32 R93, R99, R3.reuse, 0x1, P1 ;  /* 0x00000003635d7211 */ /* 0x080fe200008f0eff */
[----:B------:R-:W-:Y:S01]  /*1080*/  IMAD R99, R137, 0x3d, RZ ;  /* 0x0000003d89637824 */ /* 0x000fe200078e02ff */
[----:B------:R-:W-:Y:S01]  /*1090*/  IADD3 R106, P1, PT, R161, R2, RZ ;  /* 0x00000002a16a7210 */ /* 0x000fe20007f3e0ff */
[----:B------:R2:W5:Y:S01]  /*10a0*/  LDG.E.U16 R10, desc[UR34][R88.64] ;  /* 0x00000022580a7981 */ /* 0x000562000c1e1500 */
[----:B------:R-:W-:-:S02]  /*10b0*/  LEA.HI.X.SX32 R91, R97, R3, 0x1, P2 ;  /* 0x00000003615b7211 */ /* 0x000fc400010f0eff */
[-C--:B------:R-:W-:Y:S01]  /*10c0*/  LEA.HI.X.SX32 R97, R103, R3.reuse, 0x1, P3 ;  /* 0x0000000367617211 */ /* 0x080fe200018f0eff */
[----:B------:R-:W5:Y:S01]  /*10d0*/  LDG.E.U16 R13, desc[UR34][R92.64] ;  /* 0x000000225c0d7981 */ /* 0x000f62000c1e1500 */
[-C--:B------:R-:W-:Y:S02]  /*10e0*/  IADD3 R110, P3, PT, R165, R2.reuse, RZ ;  /* 0x00000002a56e7210 */ /* 0x080fe40007f7e0ff */
[-C--:B------:R-:W-:Y:S01]  /*10f0*/  LEA.HI.X.SX32 R103, R107, R3.reuse, 0x1, P5 ;  /* 0x000000036b677211 */ /* 0x080fe200028f0eff */
[----:B------:R-:W5:Y:S01]  /*1100*/  LDG.E.U16 R11, desc[UR34][R90.64] ;  /* 0x000000225a0b7981 */ /* 0x000f62000c1e1500 */
[-C--:B------:R-:W-:Y:S01]  /*1110*/  IADD3 R114, P5, PT, R169, R2.reuse, RZ ;  /* 0x00000002a9727210 */ /* 0x080fe20007fbe0ff */
[----:B--2---:R-:W2:Y:S01]  /*1120*/  LDC.64 R88, c[0x0][0x388] ;  /* 0x0000e200ff587b82 */ /* 0x004ea20000000a00 */
[----:B------:R-:W-:Y:S01]  /*1130*/  LEA.HI.X.SX32 R107, R111, R3, 0x1, P1 ;  /* 0x000000036f6b7211 */ /* 0x000fe200008f0eff */
[----:B------:R-:W5:Y:S01]  /*1140*/  LDG.E.U16 R32, desc[UR34][R32.64] ;  /* 0x0000002220207981 */ /* 0x000f62000c1e1500 */
[----:B------:R-:W-:-:S02]  /*1150*/  IADD3 R118, P1, PT, R173, R2, RZ ;  /* 0x00000002ad767210 */ /* 0x000fc40007f3e0ff */
[-C--:B------:R-:W-:Y:S01]  /*1160*/  LEA.HI.X.SX32 R111, R115, R3.reuse, 0x1, P3 ;  /* 0x00000003736f7211 */ /* 0x080fe200018f0eff */
[----:B------:R-:W5:Y:S01]  /*1170*/  LDG.E.U16 R34, desc[UR34][R34.64] ;  /* 0x0000002222227981 */ /* 0x000f62000c1e1500 */
[-C--:B------:R-:W-:Y:S02]  /*1180*/  IADD3 R122, P3, PT, R179, R2.reuse, RZ ;  /* 0x00000002b37a7210 */ /* 0x080fe40007f7e0ff */
[-C--:B------:R-:W-:Y:S01]  /*1190*/  LEA.HI.X.SX32 R115, R119, R3.reuse, 0x1, P5 ;  /* 0x0000000377737211 */ /* 0x080fe200028f0eff */
[----:B------:R-:W5:Y:S01]  /*11a0*/  LDG.E.U16 R40, desc[UR34][R40.64] ;  /* 0x0000002228287981 */ /* 0x000f62000c1e1500 */
[-C--:B------:R-:W-:Y:S02]  /*11b0*/  IADD3 R126, P5, PT, R183, R2.reuse, RZ ;  /* 0x00000002b77e7210 */ /* 0x080fe40007fbe0ff */
[----:B------:R-:W-:Y:S01]  /*11c0*/  LEA.HI.X.SX32 R119, R123, R3, 0x1, P1 ;  /* 0x000000037b777211 */ /* 0x000fe200008f0eff */
[----:B------:R-:W5:Y:S01]  /*11d0*/  LDG.E.U16 R42, desc[UR34][R42.64] ;  /* 0x000000222a2a7981 */ /* 0x000f62000c1e1500 */
[----:B------:R-:W-:-:S02]  /*11e0*/  IADD3 R130, P1, PT, R187, R2, RZ ;  /* 0x00000002bb827210 */ /* 0x000fc40007f3e0ff */
[-C--:B------:R-:W-:Y:S01]  /*11f0*/  LEA.HI.X.SX32 R123, R127, R3.reuse, 0x1, P3 ;  /* 0x000000037f7b7211 */ /* 0x080fe200018f0eff */
[----:B------:R-:W5:Y:S01]  /*1200*/  LDG.E.U16 R44, desc[UR34][R44.64] ;  /* 0x000000222c2c7981 */ /* 0x000f62000c1e1500 */
[-C--:B------:R-:W-:Y:S02]  /*1210*/  LEA.HI.X.SX32 R127, R131, R3.reuse, 0x1, P5 ;  /* 0x00000003837f7211 */ /* 0x080fe400028f0eff */
[----:B------:R-:W-:Y:S01]  /*1220*/  LEA.HI.X.SX32 R131, R99, R3, 0x1, P1 ;  /* 0x0000000363837211 */ /* 0x000fe200008f0eff */
[----:B------:R-:W5:Y:S01]  /*1230*/  LDG.E.U16 R22, desc[UR34][R22.64] ;  /* 0x0000002216167981 */ /* 0x000f62000c1e1500 */
[-C--:B------:R-:W-:Y:S02]  /*1240*/  IADD3 R94, P4, PT, R151, R2.reuse, RZ ;  /* 0x00000002975e7210 */ /* 0x080fe40007f9e0ff */
[-C--:B------:R-:W-:Y:S01]  /*1250*/  IADD3 R100, P6, PT, R155, R2.reuse, RZ ;  /* 0x000000029b647210 */ /* 0x080fe20007fde0ff */
        /* <DEDUP_REMOVED lines=9> */
[----:B------:R3:W5:Y:S01]  /*12f0*/  LDG.E.U16 R9, desc[UR34][R68.64] ;  /* 0x0000002244097981 */ /* 0x000762000c1e1500 */
[----:B------:R-:W-:-:S02]  /*1300*/  IADD3 R116, P2, PT, R171, R2, RZ ;  /* 0x00000002ab747210 */ /* 0x000fc40007f5e0ff */
[-C--:B------:R-:W-:Y:S01]  /*1310*/  LEA.HI.X.SX32 R109, R113, R3.reuse, 0x1, P4 ;  /* 0x00000003716d7211 */ /* 0x080fe200020f0eff */
[----:B------:R-:W5:Y:S01]  /*1320*/  LDG.E.U16 R46, desc[UR34][R46.64] ;  /* 0x000000222e2e7981 */ /* 0x000f62000c1e1500 */
[-C--:B------:R-:W-:Y:S02]  /*1330*/  IADD3 R120, P4, PT, R175, R2.reuse, RZ ;  /* 0x00000002af787210 */ /* 0x080fe40007f9e0ff */
[-C--:B------:R-:W-:Y:S01]  /*1340*/  LEA.HI.X.SX32 R113, R117, R3.reuse, 0x1, P6 ;  /* 0x0000000375717211 */ /* 0x080fe200030f0eff */
[----:B------:R-:W5:Y:S01]  /*1350*/  LDG.E.U16 R48, desc[UR34][R48.64] ;  /* 0x0000002230307981 */ /* 0x000f62000c1e1500 */
[-C--:B------:R-:W-:Y:S01]  /*1360*/  IADD3 R124, P6, PT, R181, R2.reuse, RZ ;  /* 0x00000002b57c7210 */ /* 0x080fe20007fde0ff */
[----:B---3--:R-:W3:Y:S01]  /*1370*/  LDC.64 R68, c[0x0][0x3c0] ;  /* 0x0000f000ff447b82 */ /* 0x008ee20000000a00 */
        /* <DEDUP_REMOVED lines=8> */
[----:B------:R-:W-:-:S03]  /*1400*/  IADD3 R2, P4, PT, R189, R2, RZ ;  /* 0x00000002bd027210 */ /* 0x000fc60007f9e0ff */
[----:B------:R4:W5:Y:S01]  /*1410*/  LDG.E.U16 R133, desc[UR34][R6.64] ;  /* 0x0000002206857981 */ /* 0x000962000c1e1500 */
[----:B------:R-:W-:Y:S02]  /*1420*/  LOP3.LUT R4, R24, 0x3f, RZ, 0xc0, !PT ;  /* 0x0000003f18047812 */ /* 0x000fe400078ec0ff */
[----:B------:R-:W-:Y:S01]  /*1430*/  LEA.HI.X.SX32 R3, R135, R3, 0x1, P4 ;  /* 0x0000000387037211 */ /* 0x000fe200020f0eff */
[----:B------:R-:W5:Y:S01]  /*1440*/  LDG.E.U16 R56, desc[UR34][R56.64] ;  /* 0x0000002238387981 */ /* 0x000f62000c1e1500 */
[--C-:B------:R-:W-:Y:S02]  /*1450*/  SHF.R.U32.HI R8, RZ, 0x5, R24.reuse ;  /* 0x00000005ff087819 */ /* 0x100fe40000011618 */
[----:B0-----:R-:W-:Y:S01]  /*1460*/  R2UR UR22, R134 ;  /* 0x00000000861672ca */ /* 0x001fe200000e0000 */
[----:B------:R-:W5:Y:S01]  /*1470*/  LDG.E.U16 R58, desc[UR34][R58.64] ;  /* 0x000000223a3a7981 */ /* 0x000f62000c1e1500 */
[----:B----4-:R-:W-:Y:S01]  /*1480*/  SHF.R.U32.HI R6, RZ, 0x6, R24 ;  /* 0x00000006ff067819 */ /* 0x010fe20000011618 */
[----:B-1----:R-:W-:-:S02]  /*1490*/  IMAD R5, R4, UR4, RZ ;  /* 0x0000000404057c24 */ /* 0x002fc4000f8e02ff */
[----:B------:R0:W5:Y:S01]  /*14a0*/  LDG.E.U16 R17, desc[UR34][R2.64] ;  /* 0x0000002202117981 */ /* 0x000162000c1e1500 */
[----:B------:R-:W-:Y:S01]  /*14b0*/  SGXT.U32 R6, R6, 0x2 ;  /* 0x000000020606781a */ /* 0x000fe20000000000 */
[----:B---3--:R-:W-:Y:S02]  /*14c0*/  IMAD R68, R68, UR24, RZ ;  /* 0x0000001844447c24 */ /* 0x008fe4000f8e02ff */
[----:B------:R2:W5:Y:S02]  /*14d0*/  LDG.E.U16 R7, desc[UR34][R86.64] ;  /* 0x0000002256077981 */ /* 0x000564000c1e1500 */
[----:B------:R-:W-:Y:S01]  /*14e0*/  IMAD R6, R6, R69, RZ ;  /* 0x0000004506067224 */ /* 0x000fe200078e02ff */
[----:B------:R-:W-:Y:S01]  /*14f0*/  R2UR UR12, R8 ;  /* 0x00000000080c72ca */ /* 0x000fe200000e0000 */
[----:B------:R1:W5:Y:S01]  /*1500*/  LDG.E.U16 R60, desc[UR34][R60.64] ;  /* 0x000000223c3c7981 */ /* 0x000362000c1e1500 */
[C---:B0-----:R-:W-:Y:S02]  /*1510*/  SHF.L.U32 R2, R5.reuse, 0x1, RZ ;  /* 0x0000000105027819 */ /* 0x041fe400000006ff */
[----:B------:R-:W-:Y:S01]  /*1520*/  SHF.L.U32 R3, R68, 0x1, RZ ;  /* 0x0000000144037819 */ /* 0x000fe200000006ff */
[----:B------:R-:W-:Y:S01]  /*1530*/  IMAD.HI R5, R5, 0x2, RZ ;  /* 0x0000000205057827 */ /* 0x000fe200078e02ff */
[C---:B------:R-:W-:Y:S01]  /*1540*/  LEA R8, R69.reuse, R6, 0x2 ;  /* 0x0000000645087211 */ /* 0x040fe200078e10ff */
[----:B------:R1:W5:Y:S01]  /*1550*/  LDG.E.U16 R62, desc[UR34][R62.64] ;  /* 0x000000223e3e7981 */ /* 0x000362000c1e1500 */
[----:B--2---:R-:W-:Y:S01]  /*1560*/  IADD3 R87, P1, P2, R2, R88, R3 ;  /* 0x0000005802577210 */ /* 0x004fe20007a3e003 */
[----:B------:R-:W-:Y:S01]  /*1570*/  IMAD.HI R68, R68, 0x2, RZ ;  /* 0x0000000244447827 */ /* 0x000fe200078e02ff */
[----:B------:R-:W-:Y:S01]  /*1580*/  LOP3.LUT R3, R24, 0xc0, RZ, 0xc0, !PT ;  /* 0x000000c018037812 */ /* 0x000fe200078ec0ff */
[----:B------:R1:W5:Y:S01]  /*1590*/  LDG.E.U16 R64, desc[UR34][R64.64] ;  /* 0x0000002240407981 */ /* 0x000362000c1e1500 */
[----:B------:R-:W-:-:S02]  /*15a0*/  LEA R2, R69, R8, 0x2 ;  /* 0x0000000845027211 */ /* 0x000fc400078e10ff */
[----:B------:R-:W-:Y:S01]  /*15b0*/  IADD3.X R19, PT, PT, R5, R89, R68, P1, P2 ;  /* 0x0000005905137210 */ /* 0x000fe20000fe4444 */
[----:B------:R1:W5:Y:S01]  /*15c0*/  LDG.E.U16 R66, desc[UR34][R66.64] ;  /* 0x0000002242427981 */ /* 0x000362000c1e1500 */
[----:B------:R-:W-:Y:S02]  /*15d0*/  LEA R5, R3, R4, 0x6 ;  /* 0x0000000403057211 */ /* 0x000fe400078e30ff */
[----:B------:R-:W-:Y:S01]  /*15e0*/  LEA R4, R69, R2, 0x2 ;  /* 0x0000000245047211 */ /* 0x000fe200078e10ff */
[----:B------:R1:W5:Y:S01]  /*15f0*/  LDG.E.U16 R74, desc[UR34][R74.64] ;  /* 0x000000224a4a7981 */ /* 0x000362000c1e1500 */
[-C--:B------:R-:W-:Y:S02]  /*1600*/  LEA R92, P1, R6, R87.reuse, 0x1 ;  /* 0x00000057065c7211 */ /* 0x080fe400078208ff */
[-C--:B------:R-:W-:Y:S01]  /*1610*/  LEA R90, P2, R8, R87.reuse, 0x1 ;  /* 0x00000057085a7211 */ /* 0x080fe200078408ff */
[----:B------:R1:W5:Y:S01]  /*1620*/  LDG.E.U16 R76, desc[UR34][R76.64] ;  /* 0x000000224c4c7981 */ /* 0x000362000c1e1500 */
[----:B------:R-:W-:-:S02]  /*1630*/  LEA R88, P3, R2, R87, 0x1 ;  /* 0x0000005702587211 */ /* 0x000fc400078608ff */
[----:B------:R-:W-:Y:S01]  /*1640*/  LEA R86, P4, R4, R87, 0x1 ;  /* 0x0000005704567211 */ /* 0x000fe200078808ff */
[----:B------:R1:W5:Y:S01]  /*1650*/  LDG.E.U16 R78, desc[UR34][R78.64] ;  /* 0x000000224e4e7981 */ /* 0x000362000c1e1500 */
[----:B------:R-:W-:-:S03]  /*1660*/  LEA.HI.X.SX32 R93, R6, R19, 0x1, P1 ;  /* 0x00000013065d7211 */ /* 0x000fc600008f0eff */
[----:B------:R1:W5:Y:S01]  /*1670*/  LDG.E.U16 R80, desc[UR34][R80.64] ;  /* 0x0000002250507981 */ /* 0x000362000c1e1500 */
[----:B------:R-:W-:-:S03]  /*1680*/  LEA.HI.X.SX32 R91, R8, R19, 0x1, P2 ;  /* 0x00000013085b7211 */ /* 0x000fc600010f0eff */
[----:B------:R1:W5:Y:S01]  /*1690*/  LDG.E.U16 R82, desc[UR34][R82.64] ;  /* 0x0000002252527981 */ /* 0x000362000c1e1500 */
[----:B------:R-:W-:-:S03]  /*16a0*/  LEA.HI.X.SX32 R89, R2, R19, 0x1, P3 ;  /* 0x0000001302597211 */ /* 0x000fc600018f0eff */
[----:B------:R1:W5:Y:S01]  /*16b0*/  LDG.E.U16 R30, desc[UR34][R30.64] ;  /* 0x000000221e1e7981 */ /* 0x000362000c1e1500 */
[----:B------:R-:W-:-:S03]  /*16c0*/  LEA.HI.X.SX32 R87, R4, R19, 0x1, P4 ;  /* 0x0000001304577211 */ /* 0x000fc600020f0eff */
[----:B------:R1:W5:Y:S01]  /*16d0*/  LDG.E.U16 R36, desc[UR34][R36.64] ;  /* 0x0000002224247981 */ /* 0x000362000c1e1500 */
[----:B------:R-:W-:-:S03]  /*16e0*/  SHF.L.U32 R5, R5, 0x1, RZ ;  /* 0x0000000105057819 */ /* 0x000fc600000006ff */
[----:B------:R1:W5:Y:S04]  /*16f0*/  LDG.E.U16 R38, desc[UR34][R38.64] ;  /* 0x0000002226267981 */ /* 0x000368000c1e1500 */
        /* <DEDUP_REMOVED lines=18> */
[----:B------:R1:W5:Y:S01]  /*1820*/  LDG.E.U16 R130, desc[UR34][R130.64] ;  /* 0x0000002282827981 */ /* 0x000362000c1e1500 */
[----:B------:R-:W-:Y:S05]  /*1830*/  @P0 BRA `(.L_x_5) ;  /* 0x0000000000180947 */ /* 0x000fea0003800000 */
[----:B------:R-:W-:Y:S01]  /*1840*/  ELECT P1, URZ, PT ;  /* 0x0000000000ff782f */ /* 0x000fe20003820000 */
[----:B------:R-:W-:Y:S01]  /*1850*/  HFMA2 R2, -RZ, RZ, 0, 5.9604644775390625e-08 ;  /* 0x00000001ff027431 */ /* 0x000fe200000001ff */
[----:B------:R-:W-:Y:S01]  /*1860*/  UMOV UR4, 0x40 ;  /* 0x0000004000047882 */ /* 0x000fe20000000000 */
[----:B------:R-:W-:Y:S01]  /*1870*/  UVIRTCOUNT.DEALLOC.SMPOOL 0x80 ;  /* 0x000000800000784c */ /* 0x000fe20000000000 */
[----:B------:R-:W-:-:S09]  /*1880*/  ULEA UR4, UR6, UR4, 0x18 ;  /* 0x0000000406047291 */ /* 0x000fd2000f8ec0ff */
[----:B------:R0:W-:Y:S03]  /*1890*/  @P1 STS.U8 [UR4], R2 ;  /* 0x00000002ff001988 */ /* 0x0001e60008000004 */
.L_x_5:
[----:B------:R-:W-:Y:S01]  /*18a0*/  USHF.L.U32 UR9, UR12, 0x15, URZ ;  /* 0x000000150c097899 */ /* 0x000fe200080006ff */
[C---:B------:R-:W-:Y:S01]  /*18b0*/  LOP3.LUT R19, R5.reuse, 0x10, RZ, 0x3c, !PT ;  /* 0x0000001005137812 */ /* 0x040fe200078e3cff */
[----:B-----5:R-:W-:Y:S01]  /*18c0*/  STS.U16 [R5+UR23+0x400], R99 ;  /* 0x0004006305007988 */ /* 0x020fe20008000417 */
[----:B------:R-:W-:Y:S01]  /*18d0*/  LOP3.LUT R21, R5, 0x20, RZ, 0x3c, !PT ;  /* 0x0000002005157812 */ /* 0x000fe200078e3cff */
[----:B------:R-:W-:Y:S01]  /*18e0*/  ULOP3.LUT UR9, UR9, 0x600000, URZ, 0xc0, !UPT ;  /* 0x0060000009097892 */ /* 0x000fe2000f8ec0ff */
[----:B------:R-:W-:Y:S01]  /*18f0*/  LOP3.LUT P1, RZ, R24, 0xff, RZ, 0xc0, !PT ;  /* 0x000000ff18ff7812 */ /* 0x000fe2000782c0ff */
[----:B------:R-:W-:Y:S01]  /*1900*/  STS.U16 [R5+UR23+0x800], R12 ;  /* 0x0008000c05007988 */ /* 0x000fe20008000417 */
[----:B------:R-:W-:Y:S01]  /*1910*/  ULOP3.LUT UR30, UR12, 0x4, URZ, 0xc0, !UPT ;  /* 0x000000040c1e7892 */ /* 0x000fe2000f8ec0ff */
[----:B------:R-:W-:Y:S01]  /*1920*/  PRMT R8, RZ, 0x7610, R8 ;  /* 0x00007610ff087816 */ /* 0x000fe20000000008 */
[----:B------:R-:W-:Y:S01]  /*1930*/  UIADD3 UR25, UPT, UPT, UR22, UR9, URZ ;  /* 0x0000000916197290 */ /* 0x000fe2000fffe0ff */
[----:B------:R-:W-:Y:S01]  /*1940*/  STS.U16 [R5+UR23+0x1000], R14 ;  /* 0x0010000e05007988 */ /* 0x000fe20008000417 */
[----:B------:R-:W-:Y:S01]  /*1950*/  UMOV UR8, 0x1 ;  /* 0x0000000100087882 */ /* 0x000fe20000000000 */
[----:B------:R-:W-:-:S02]  /*1960*/  UIADD3 UR27, UPT, UPT, UR23, 0x9800, URZ ;  /* 0x00009800171b7890 */ /* 0x000fc4000fffe0ff */
[----:B------:R-:W-:Y:S01]  /*1970*/  STS.U16 [R5+UR23+0x1400], R132 ;  /* 0x0014008405007988 */ /* 0x000fe20008000417 */
[----:B------:R-:W-:Y:S01]  /*1980*/  ULEA UR25, UR30, UR25, 0x4 ;  /* 0x000000191e197291 */ /* 0x000fe2000f8e20ff */
[----:B------:R-:W2:Y:S02]  /*1990*/  LDCU UR31, c[0x0][0x3f0] ;  /* 0x00007e00ff1f77ac */ /* 0x000ea40008000800 */
[----:B------:R-:W-:Y:S01]  /*19a0*/  STS.U16 [R5+UR23+0xc00], R34 ;  /* 0x000c002205007988 */ /* 0x000fe20008000417 */
[----:B------:R-:W-:-:S03]  /*19b0*/  VOTEU.ALL UP0, P1 ;  /* 0x0000000000ff7886 */ /* 0x000fc60000800000 */
[----:B------:R-:W-:Y:S01]  /*19c0*/  STS.U16 [R5+UR23+0x1800], R133 ;  /* 0x0018008505007988 */ /* 0x000fe20008000417 */
[----:B------:R-:W-:Y:S01]  /*19d0*/  VOTEU.ALL UP1, P1 ;  /* 0x0000000000ff7886 */ /* 0x000fe20000820000 */
[----:B------:R-:W3:Y:S02]  /*19e0*/  LDCU.64 UR6, c[0x0][0x3d0] ;  /* 0x00007a00ff0677ac */ /* 0x000ee40008000a00 */
[----:B------:R4:W-:Y:S01]  /*19f0*/  STS.U16 [R5+UR23+0x1c00], R15 ;  /* 0x001c000f05007988 */ /* 0x0009e20008000417 */
[----:B------:R-:W-:-:S04]  /*1a00*/  @!UP0 UIADD3 UR4, UPT, UPT, -UR8, 0x100000, URZ ;  /* 0x0010000008048890 */ /* 0x000fc8000fffe1ff */
[----:B------:R-:W-:Y:S02]  /*1a10*/  @!UP0 USHF.L.U32 UR5, UR4, 0xb, URZ ;  /* 0x0000000b04058899 */ /* 0x000fe400080006ff */
[----:B------:R-:W-:Y:S01]  /*1a20*/  @!UP0 USHF.L.U32 UR4, UR4, 0x1, URZ ;  /* 0x0000000104048899 */ /* 0x000fe200080006ff */
[----:B------:R-:W-:Y:S04]  /*1a30*/  STS.U16 [R5+UR23], R98 ;  /* 0x0000006205007988 */ /* 0x000fe80008000417 */
[----:B------:R0:W-:Y:S01]  /*1a40*/  STS.U16 [R19+UR23+0x80], R9 ;  /* 0x0000800913007988 */ /* 0x0001e20008000417 */
[----:B--2---:R-:W-:Y:S02]  /*1a50*/  ISETP.LT.AND P2, PT, RZ, UR31, PT ;  /* 0x0000001fff007c0c */ /* 0x004fe4000bf41270 */
[C---:B----4-:R-:W-:Y:S01]  /*1a60*/  LOP3.LUT R15, R5.reuse, 0x50, RZ, 0x3c, !PT ;  /* 0x00000050050f7812 */ /* 0x050fe200078e3cff */
[----:B------:R-:W-:Y:S04]  /*1a70*/  STS.U16 [R19+UR23+0x480], R46 ;  /* 0x0004802e13007988 */ /* 0x000fe80008000417 */
[----:B------:R-:W-:Y:S01]  /*1a80*/  STS.U16 [R19+UR23+0x880], R54 ;  /* 0x0008803613007988 */ /* 0x000fe20008000417 */
[----:B0-----:R-:W-:-:S03]  /*1a90*/  LOP3.LUT R9, R5, 0x30, RZ, 0x3c, !PT ;  /* 0x0000003005097812 */ /* 0x001fc600078e3cff */
[----:B------:R-:W-:Y:S04]  /*1aa0*/  STS.U16 [R19+UR23+0xc80], R66 ;  /* 0x000c804213007988 */ /* 0x000fe80008000417 */
[----:B------:R-:W-:Y:S04]  /*1ab0*/  STS.U16 [R19+UR23+0x1080], R30 ;  /* 0x0010801e13007988 */ /* 0x000fe80008000417 */
[----:B------:R0:W-:Y:S04]  /*1ac0*/  STS.U16 [R19+UR23+0x1480], R13 ;  /* 0x0014800d13007988 */ /* 0x0001e80008000417 */
[----:B------:R-:W-:Y:S04]  /*1ad0*/  STS.U16 [R19+UR23+0x1880], R108 ;  /* 0x0018806c13007988 */ /* 0x000fe80008000417 */
[----:B------:R-:W-:Y:S01]  /*1ae0*/  STS.U16 [R19+UR23+0x1c80], R122 ;  /* 0x001c807a13007988 */ /* 0x000fe20008000417 */
[----:B0-----:R-:W-:-:S03]  /*1af0*/  LOP3.LUT R13, R5, 0x40, RZ, 0x3c, !PT ;  /* 0x00000040050d7812 */ /* 0x001fc600078e3cff */
[----:B------:R-:W-:Y:S04]  /*1b00*/  STS.U16 [R21+UR23+0x100], R70 ;  /* 0x0001004615007988 */ /* 0x000fe80008000417 */
        /* <DEDUP_REMOVED lines=14> */
[----:B------:R0:W-:Y:S04]  /*1bf0*/  STS.U16 [R9+UR23+0x1d80], R126 ;  /* 0x001d807e09007988 */ /* 0x0001e80008000417 */
[----:B------:R-:W-:Y:S04]  /*1c00*/  STS.U16 [R13+UR23+0x200], R72 ;  /* 0x000200480d007988 */ /* 0x000fe80008000417 */
[----:B------:R-:W-:Y:S01]  /*1c10*/  STS.U16 [R13+UR23+0x600], R32 ;  /* 0x000600200d007988 */ /* 0x000fe20008000417 */
[----:B0-----:R-:W-:-:S02]  /*1c20*/  LOP3.LUT R9, R5, 0x60, RZ, 0x3c, !PT ;  /* 0x0000006005097812 */ /* 0x001fc400078e3cff */
[----:B------:R-:W-:Y:S01]  /*1c30*/  LOP3.LUT R5, R5, 0x70, RZ, 0x3c, !PT ;  /* 0x0000007005057812 */ /* 0x000fe200078e3cff */
        /* <DEDUP_REMOVED lines=8> */
[----:B------:R-:W-:Y:S01]  /*1cc0*/  LOP3.LUT R2, R24, 0xf, RZ, 0xc0, !PT ;  /* 0x0000000f18027812 */ /* 0x000fe200078ec0ff */
[----:B0-----:R-:W0:Y:S02]  /*1cd0*/  LDC R13, c[0x0][0x3d8] ;  /* 0x0000f600ff0d7b82 */ /* 0x001e240000000800 */
        /* <DEDUP_REMOVED lines=10> */
[----:B------:R4:W-:Y:S04]  /*1d80*/  STS.U16 [R9+UR23+0x1300], R10 ;  /* 0x0013000a09007988 */ /* 0x0009e80008000417 */
[----:B------:R-:W-:Y:S01]  /*1d90*/  STS.U16 [R9+UR23+0x1700], R104 ;  /* 0x0017006809007988 */ /* 0x000fe20008000417 */
[----:B-12---:R-:W1:Y:S03]  /*1da0*/  LDC.64 R80, c[0x0][0x390] ;  /* 0x0000e400ff507b82 */ /* 0x006e660000000a00 */
[----:B------:R-:W-:Y:S01]  /*1db0*/  STS.U16 [R9+UR23+0x1b00], R118 ;  /* 0x001b007609007988 */ /* 0x000fe20008000417 */
[----:B----4-:R-:W-:-:S03]  /*1dc0*/  PRMT R10, RZ, 0x7610, R10 ;  /* 0x00007610ff0a7816 */ /* 0x010fc6000000000a */
[----:B------:R2:W-:Y:S04]  /*1dd0*/  STS.U16 [R9+UR23+0x1f00], R17 ;  /* 0x001f001109007988 */ /* 0x0005e80008000417 */
[----:B------:R-:W-:Y:S04]  /*1de0*/  STS.U16 [R5+UR23+0x380], R40 ;  /* 0x0003802805007988 */ /* 0x000fe80008000417 */
[----:B------:R-:W-:Y:S01]  /*1df0*/  STS.U16 [R5+UR23+0x780], R52 ;  /* 0x0007803405007988 */ /* 0x000fe20008000417 */
[----:B--2---:R-:W-:-:S03]  /*1e00*/  PRMT R9, RZ, 0x7610, R9 ;  /* 0x00007610ff097816 */ /* 0x004fc60000000009 */
[----:B------:R-:W-:Y:S04]  /*1e10*/  STS.U16 [R5+UR23+0xb80], R64 ;  /* 0x000b804005007988 */ /* 0x000fe80008000417 */
[----:B------:R-:W-:Y:S04]  /*1e20*/  STS.U16 [R5+UR23+0xf80], R82 ;  /* 0x000f805205007988 */ /* 0x000fe80008000417 */
[----:B------:R2:W-:Y:S04]  /*1e30*/  STS.U16 [R5+UR23+0x1380], R11 ;  /* 0x0013800b05007988 */ /* 0x0005e80008000417 */
[----:B------:R-:W-:Y:S04]  /*1e40*/  STS.U16 [R5+UR23+0x1780], R106 ;  /* 0x0017806a05007988 */ /* 0x000fe80008000417 */
[----:B------:R-:W-:Y:S01]  /*1e50*/  STS.U16 [R5+UR23+0x1b80], R120 ;  /* 0x001b807805007988 */ /* 0x000fe20008000417 */
[----:B--2---:R-:W-:-:S03]  /*1e60*/  PRMT R11, RZ, 0x7610, R11 ;  /* 0x00007610ff0b7816 */ /* 0x004fc6000000000b */
[----:B------:R2:W-:Y:S01]  /*1e70*/  STS.U16 [R5+UR23+0x1f80], R22 ;  /* 0x001f801605007988 */ /* 0x0005e20008000417 */
[----:B------:R-:W-:Y:S01]  /*1e80*/  STTM.x64 tmem[UR25], RZ ;  /* 0x000000ff000079ed */ /* 0x000fe20008340019 */
[----:B------:R-:W4:Y:S02]  /*1e90*/  FENCE.VIEW.ASYNC.T ;  /* 0x00000000000073c6 */ /* 0x000f240000000200 */
[----:B----4-:R-:W-:Y:S06]  /*1ea0*/  BAR.SYNC.DEFER_BLOCKING 0x0 ;  /* 0x0000000000007b1d */ /* 0x010fec0000010000 */
[----:B------:R-:W4:Y:S02]  /*1eb0*/  FENCE.VIEW.ASYNC.S ;  /* 0x00000000000073c6 */ /* 0x000f240000000000 */
[----:B----4-:R4:W0:Y:S02]  /*1ec0*/  @!UP1 SYNCS.EXCH.64 URZ, [UR27], UR4 ;  /* 0x000000041bff95b2 */ /* 0x0108240008000100 */
[----:B0-----:R-:W-:Y:S06]  /*1ed0*/  BAR.SYNC.DEFER_BLOCKING 0x0 ;  /* 0x0000000000007b1d */ /* 0x001fec0000010000 */
[----:B------:R-:W2:Y:S04]  /*1ee0*/  @P2 LDG.E.U16 R8, desc[UR34][R92.64] ;  /* 0x000000225c082981 */ /* 0x000ea8000c1e1500 */
[----:B------:R-:W2:Y:S04]  /*1ef0*/  @P2 LDG.E.U16 R10, desc[UR34][R88.64] ;  /* 0x00000022580a2981 */ /* 0x000ea8000c1e1500 */
[----:B------:R-:W2:Y:S04]  /*1f00*/  @P2 LDG.E.U16 R9, desc[UR34][R90.64] ;  /* 0x000000225a092981 */ /* 0x000ea8000c1e1500 */
[----:B------:R-:W2:Y:S01]  /*1f10*/  @P2 LDG.E.U16 R11, desc[UR34][R86.64] ;  /* 0x00000022560b2981 */ /* 0x000ea2000c1e1500 */
[----:B---3--:R-:W-:Y:S01]  /*1f20*/  UIMAD UR6, UR24, UR6, URZ ;  /* 0x00000006180672a4 */ /* 0x008fe2000f8e02ff */
[----:B------:R-:W-:Y:S01]  /*1f30*/  IMAD R4, R2, UR7, RZ ;  /* 0x0000000702047c24 */ /* 0x000fe2000f8e02ff */
[----:B------:R-:W-:Y:S01]  /*1f40*/  SHF.R.U32.HI R2, RZ, 0x4, R24 ;  /* 0x00000004ff027819 */ /* 0x000fe20000011618 */
[----:B------:R-:W-:Y:S01]  /*1f50*/  VOTEU.ALL UP1, P1 ;  /* 0x0000000000ff7886 */ /* 0x000fe20000820000 */
[----:B----4-:R-:W-:Y:S01]  /*1f60*/  USHF.L.U32 UR4, UR6, 0x1, URZ ;  /* 0x0000000106047899 */ /* 0x010fe200080006ff */
[----:B------:R-:W-:Y:S01]  /*1f70*/  SHF.L.U32 R25, R25, 0x1, RZ ;  /* 0x0000000119197819 */ /* 0x000fe200000006ff */
[----:B------:R-:W-:Y:S01]  /*1f80*/  UIADD3 UR26, UPT, UPT, UR22, 0x80, URZ ;  /* 0x00000080161a7890 */ /* 0x000fe2000fffe0ff */
[C---:B--2---:R-:W-:Y:S01]  /*1f90*/  SHF.L.U32 R5, R4.reuse, 0x1, RZ ;  /* 0x0000000104057819 */ /* 0x044fe200000006ff */
[----:B------:R-:W-:Y:S01]  /*1fa0*/  IMAD.HI R4, R4, 0x2, RZ ;  /* 0x0000000204047827 */ /* 0x000fe200078e02ff */
[----:B------:R-:W-:Y:S01]  /*1fb0*/  SGXT.U32 R2, R2, 0x4 ;  /* 0x000000040202781a */ /* 0x000fe20000000000 */
[----:B------:R-:W-:Y:S01]  /*1fc0*/  UIADD3 UR28, UPT, UPT, UR9, UR26, URZ ;  /* 0x0000001a091c7290 */ /* 0x000fe2000fffe0ff */
[----:B-1----:R-:W-:Y:S01]  /*1fd0*/  IADD3 R80, P3, P4, R5, UR4, R80 ;  /* 0x0000000405507c10 */ /* 0x002fe2000fc7e050 */
[----:B------:R-:W-:Y:S01]  /*1fe0*/  UIMAD.WIDE UR4, UR6, 0x2, URZ ;  /* 0x00000002060478a5 */ /* 0x000fe2000f8e02ff */
[----:B------:R-:W-:Y:S01]  /*1ff0*/  SHF.R.U32.HI R6, RZ, 0x2, R3 ;  /* 0x00000002ff067819 */ /* 0x000fe20000011603 */
[----:B------:R-:W-:Y:S01]  /*2000*/  IMAD R5, R2, R13, RZ ;  /* 0x0000000d02057224 */ /* 0x000fe200078e02ff */
[----:B------:R-:W-:Y:S01]  /*2010*/  LEA.HI R2, R24, 0x30, RZ, 0x1c ;  /* 0x0000003018027811 */ /* 0x000fe200078fe0ff */
[----:B------:R-:W-:Y:S01]  /*2020*/  ULEA UR28, UR30, UR28, 0x2 ;  /* 0x0000001c1e1c7291 */ /* 0x000fe2000f8e10ff */
[----:B------:R-:W-:-:S02]  /*2030*/  LOP3.LUT R3, R25, R6, RZ, 0x3c, !PT ;  /* 0x0000000619037212 */ /* 0x000fc400078e3cff */
[----:B------:R-:W-:Y:S01]  /*2040*/  IADD3.X R12, PT, PT, R4, UR5, R81, P3, P4 ;  /* 0x00000005040c7c10 */ /* 0x000fe20009fe8451 */
[----:B------:R-:W-:Y:S01]  /*2050*/  IMAD R7, R2, R13, RZ ;  /* 0x0000000d02077224 */ /* 0x000fe200078e02ff */
[----:B------:R-:W-:-:S04]  /*2060*/  @!UP0 UIADD3 UR4, UPT, UPT, -UR8, 0x100000, URZ ;  /* 0x0010000008048890 */ /* 0x000fc8000fffe1ff */
[----:B------:R-:W-:Y:S02]  /*2070*/  @!UP0 USHF.L.U32 UR5, UR4, 0xb, URZ ;  /* 0x0000000b04058899 */ /* 0x000fe400080006ff */
[----:B------:R-:W-:Y:S01]  /*2080*/  @!UP0 USHF.L.U32 UR4, UR4, 0x1, URZ ;  /* 0x0000000104048899 */ /* 0x000fe200080006ff */
[----:B------:R-:W-:Y:S02]  /*2090*/  LEA R84, P3, R5, R80, 0x1 ;  /* 0x0000005005547211 */ /* 0x000fe400078608ff */
[----:B------:R-:W-:Y:S02]  /*20a0*/  LEA R4, R13, R5, 0x4 ;  /* 0x000000050d047211 */ /* 0x000fe400078e20ff */
[----:B------:R-:W-:Y:S02]  /*20b0*/  LEA.HI.X.SX32 R85, R5, R12, 0x1, P3 ;  /* 0x0000000c05557211 */ /* 0x000fe400018f0eff */
[----:B------:R-:W-:Y:S02]  /*20c0*/  ISETP.EQ.U32.AND P3, PT, RZ, UR12, P2 ;  /* 0x0000000cff007c0c */ /* 0x000fe40009762070 */
[----:B------:R-:W-:-:S03]  /*20d0*/  LOP3.LUT R2, R3, 0x40, RZ, 0x3c, !PT ;  /* 0x0000004003027812 */ /* 0x000fc600078e3cff */
[----:B------:R0:W1:Y:S01]  /*20e0*/  @!UP1 SYNCS.EXCH.64 URZ, [UR23+0x9808], UR4 ;  /* 0x0098080417ff95b2 */ /* 0x0000620008000100 */
[----:B------:R-:W-:Y:S01]  /*20f0*/  VOTEU.ALL UP1, P1 ;  /* 0x0000000000ff7886 */ /* 0x000fe20000820000 */
[----:B------:R-:W-:Y:S02]  /*2100*/  LEA R6, R13, R4, 0x4 ;  /* 0x000000040d067211 */ /* 0x000fe400078e20ff */
[-C--:B------:R-:W-:Y:S02]  /*2110*/  LEA R82, P4, R4, R80.reuse, 0x1 ;  /* 0x0000005004527211 */ /* 0x080fe400078808ff */
[-C--:B------:R-:W-:Y:S02]  /*2120*/  LEA R78, P6, R7, R80.reuse, 0x1 ;  /* 0x00000050074e7211 */ /* 0x080fe400078c08ff */
[----:B------:R-:W-:Y:S02]  /*2130*/  LEA R80, P5, R6, R80, 0x1 ;  /* 0x0000005006507211 */ /* 0x000fe400078a08ff */
[----:B------:R-:W-:Y:S01]  /*2140*/  LEA.HI.X.SX32 R83, R4, R12, 0x1, P4 ;  /* 0x0000000c04537211 */ /* 0x000fe200020f0eff */
[----:B0-----:R-:W-:-:S04]  /*2150*/  @!UP0 UIADD3 UR4, UPT, UPT, -UR8, 0x100000, URZ ;  /* 0x0010000008048890 */ /* 0x001fc8000fffe1ff */
[----:B------:R-:W-:Y:S02]  /*2160*/  @!UP0 USHF.L.U32 UR5, UR4, 0xb, URZ ;  /* 0x0000000b04058899 */ /* 0x000fe400080006ff */
[----:B------:R-:W-:Y:S02]  /*2170*/  @!UP0 USHF.L.U32 UR4, UR4, 0x1, URZ ;  /* 0x0000000104048899 */ /* 0x000fe400080006ff */
[----:B------:R-:W-:Y:S01]  /*2180*/  UIADD3 UR8, UPT, UPT, UR23, 0x8800, URZ ;  /* 0x0000880017087890 */ /* 0x000fe2000fffe0ff */
[-C--:B------:R-:W-:Y:S02]  /*2190*/  LEA.HI.X.SX32 R79, R7, R12.reuse, 0x1, P6 ;  /* 0x0000000c074f7211 */ /* 0x080fe400030f0eff */
[----:B------:R-:W-:Y:S02]  /*21a0*/  LEA.HI.X.SX32 R81, R6, R12, 0x1, P5 ;  /* 0x0000000c06517211 */ /* 0x000fe400028f0eff */
[----:B------:R-:W-:Y:S02]  /*21b0*/  PRMT R75, RZ, 0x7610, R75 ;  /* 0x00007610ff4b7816 */ /* 0x000fe4000000004b */
[----:B------:R-:W-:-:S02]  /*21c0*/  PRMT R95, RZ, 0x7610, R95 ;  /* 0x00007610ff5f7816 */ /* 0x000fc4000000005f */
[----:B------:R-:W-:Y:S02]  /*21d0*/  PRMT R97, RZ, 0x7610, R97 ;  /* 0x00007610ff617816 */ /* 0x000fe40000000061 */
[----:B------:R-:W-:Y:S01]  /*21e0*/  PRMT R99, RZ, 0x7610, R99 ;  /* 0x00007610ff637816 */ /* 0x000fe20000000063 */
[----:B------:R0:W-:Y:S04]  /*21f0*/  STS.U16 [R3+UR23+0x8000], R8 ;  /* 0x0080000803007988 */ /* 0x0001e80008000417 */
[----:B------:R0:W-:Y:S04]  /*2200*/  STS.U16 [R3+UR23+0x8400], R10 ;  /* 0x0084000a03007988 */ /* 0x0001e80008000417 */
[----:B------:R0:W-:Y:S04]  /*2210*/  STS.U16 [R2+UR23+0x8200], R9 ;  /* 0x0082000902007988 */ /* 0x0001e80008000417 */
[----:B------:R0:W-:Y:S01]  /*2220*/  STS.U16 [R2+UR23+0x8600], R11 ;  /* 0x0086000b02007988 */ /* 0x0001e20008000417 */
[----:B-1----:R1:W-:Y:S06]  /*2230*/  MEMBAR.ALL.CTA ;  /* 0x0000000000007992 */ /* 0x0023ec0000008000 */
[----:B-1----:R-:W-:Y:S04]  /*2240*/  FENCE.VIEW.ASYNC.S ;  /* 0x00000000000073c6 */ /* 0x002fe80000000000 */
[----:B------:R-:W1:Y:S02]  /*2250*/  FENCE.VIEW.ASYNC.S ;  /* 0x00000000000073c6 */ /* 0x000e640000000000 */
[----:B-1----:R0:W1:Y:S02]  /*2260*/  @!UP1 SYNCS.EXCH.64 URZ, [UR23+0x8800], UR4 ;  /* 0x0088000417ff95b2 */ /* 0x0020640008000100 */
[----:B-1----:R-:W-:Y:S06]  /*2270*/  BAR.SYNC.DEFER_BLOCKING 0x0 ;  /* 0x0000000000007b1d */ /* 0x002fec0000010000 */
[----:B0-----:R-:W-:Y:S05]  /*2280*/  @!P3 BRA `(.L_x_6) ;  /* 0x0000000000dcb947 */ /* 0x001fea0003800000 */
[----:B------:R-:W-:Y:S02]  /*2290*/  USHF.R.U32.HI UR11, URZ, 0x4, UR23 ;  /* 0x00000004ff0b7899 */ /* 0x000fe40008011617 */
[----:B------:R-:W-:Y:S02]  /*22a0*/  UIADD3 UR5, UPT, UPT, UR23, 0x8000, URZ ;  /* 0x0000800017057890 */ /* 0x000fe4000fffe0ff */
[----:B------:R-:W-:Y:S02]  /*22b0*/  USGXT.U32 UR11, UR11, 0xe ;  /* 0x0000000e0b0b789a */ /* 0x000fe40008000000 */
[----:B------:R-:W-:Y:S02]  /*22c0*/  USHF.R.U32.HI UR5, URZ, 0x4, UR5 ;  /* 0x00000004ff057899 */ /* 0x000fe40008011605 */
[----:B------:R-:W-:Y:S02]  /*22d0*/  UIADD3 UR42, UP1, UPT, UR11, 0x2000080, URZ ;  /* 0x020000800b2a7890 */ /* 0x000fe4000ff3e0ff */
[----:B------:R-:W-:Y:S01]  /*22e0*/  USGXT.U32 UR10, UR5, 0xe ;  /* 0x0000000e050a789a */ /* 0x000fe20008000000 */
[----:B------:R-:W-:Y:S01]  /*22f0*/  UMOV UR4, URZ ;  /* 0x000000ff00047c82 */ /* 0x000fe20008000000 */
[----:B------:R-:W-:Y:S01]  /*2300*/  UMOV UR6, URZ ;  /* 0x000000ff00067c82 */ /* 0x000fe20008000000 */
[----:B------:R-:W-:-:S02]  /*2310*/  UIADD3.X UR43, UPT, UPT, UR4, 0x40004040, URZ, UP1, !UPT ;  /* 0x40004040042b7890 */ /* 0x000fc40008ffe4ff */
[----:B------:R-:W-:Y:S01]  /*2320*/  UIADD3 UR44, UP1, UPT, UR10, 0x2, URZ ;  /* 0x000000020a2c7890 */ /* 0x000fe2000ff3e0ff */
[----:B------:R-:W-:Y:S01]  /*2330*/  UMOV UR4, UR8 ;  /* 0x0000000800047c82 */ /* 0x000fe20008000000 */
[----:B------:R-:W-:Y:S02]  /*2340*/  UMOV UR5, URZ ;  /* 0x000000ff00057c82 */ /* 0x000fe40008000000 */
[----:B------:R-:W-:Y:S01]  /*2350*/  UIADD3.X UR45, UPT, UPT, UR6, 0x40004040, URZ, UP1, !UPT ;  /* 0x40004040062d7890 */ /* 0x000fe20008ffe4ff */
[----:B------:R-:W-:Y:S01]  /*2360*/  UMOV UR29, UR4 ;  /* 0x00000004001d7c82 */ /* 0x000fe20008000000 */
[----:B------:R-:W-:Y:S02]  /*2370*/  ULOP3.LUT UR4, UR11, 0x2000000, URZ, 0xfc, !UPT ;  /* 0x020000000b047892 */ /* 0x000fe4000f8efcff */
[----:B------:R-:W-:Y:S02]  /*2380*/  UIADD3.64 UR46, UPT, UPT, UR42, 0x80, URZ ;  /* 0x000000802a2e7897 */ /* 0x000fe4000fffe0ff */
[----:B------:R-:W-:-:S02]  /*2390*/  UIADD3.64 UR54, UPT, UPT, UR44, 0x2, URZ ;  /* 0x000000022c367897 */ /* 0x000fc4000fffe0ff */
[----:B------:R-:W-:Y:S02]  /*23a0*/  UIADD3.64 UR48, UPT, UPT, UR42, 0x100, URZ ;  /* 0x000001002a307897 */ /* 0x000fe4000fffe0ff */
[----:B------:R-:W-:Y:S02]  /*23b0*/  UIADD3.64 UR56, UPT, UPT, UR44, 0x4, URZ ;  /* 0x000000042c387897 */ /* 0x000fe4000fffe0ff */
[----:B------:R-:W-:Y:S02]  /*23c0*/  UIADD3 UR13, UPT, UPT, UR22, 0x90, URZ ;  /* 0x00000090160d7890 */ /* 0x000fe4000fffe0ff */
[----:B------:R-:W-:Y:S02]  /*23d0*/  UIADD3.64 UR50, UPT, UPT, UR42, 0x380, URZ ;  /* 0x000003802a327897 */ /* 0x000fe4000fffe0ff */
[----:B------:R-:W-:Y:S02]  /*23e0*/  UIADD3 UR62, UPT, UPT, UR22, 0x90, URZ ;  /* 0x00000090163e7890 */ /* 0x000fe4000fffe0ff */
[----:B------:R-:W-:-:S02]  /*23f0*/  UIADD3.64 UR52, UPT, UPT, UR42, 0x400, URZ ;  /* 0x000004002a347897 */ /* 0x000fc4000fffe0ff */
[----:B------:R-:W-:Y:S02]  /*2400*/  UIADD3 UR63, UPT, UPT, UR22, 0x90, URZ ;  /* 0x00000090163f7890 */ /* 0x000fe4000fffe0ff */
[----:B------:R-:W-:Y:S01]  /*2410*/  UIADD3.64 UR58, UPT, UPT, UR42, 0x480, URZ ;  /* 0x000004802a3a7897 */ /* 0x000fe2000fffe0ff */
[----:B------:R-:W-:Y:S01]  /*2420*/  UMOV UR18, 0x0 ;  /* 0x0000000000127882 */ /* 0x000fe20000000000 */
[----:B------:R-:W-:Y:S01]  /*2430*/  UMOV UR19, 0x8048010 ;  /* 0x0804801000137882 */ /* 0x000fe20000000000 */
[----:B------:R-:W-:Y:S01]  /*2440*/  UIADD3 UR64, UPT, UPT, UR22, 0x90, URZ ;  /* 0x0000009016407890 */ /* 0x000fe2000fffe0ff */
[----:B------:R-:W-:Y:S01]  /*2450*/  UMOV UR11, 0x40004040 ;  /* 0x40004040000b7882 */ /* 0x000fe20000000000 */
[----:B------:R-:W-:Y:S01]  /*2460*/  UIADD3.64 UR60, UPT, UPT, UR42, 0x500, URZ ;  /* 0x000005002a3c7897 */ /* 0x000fe2000fffe0ff */
[----:B------:R-:W-:Y:S01]  /*2470*/  UMOV UR5, 0x40004040 ;  /* 0x4000404000057882 */ /* 0x000fe20000000000 */
[----:B------:R-:W-:Y:S01]  /*2480*/  UMOV UR14, 0x0 ;  /* 0x00000000000e7882 */ /* 0x000fe20000000000 */
[----:B------:R-:W-:Y:S01]  /*2490*/  UMOV UR15, 0x8048010 ;  /* 0x08048010000f7882 */ /* 0x000fe20000000000 */
[----:B------:R-:W-:Y:S01]  /*24a0*/  UMOV UR36, 0x0 ;  /* 0x0000000000247882 */ /* 0x000fe20000000000 */
[----:B------:R-:W-:Y:S01]  /*24b0*/  UMOV UR37, 0x8048010 ;  /* 0x0804801000257882 */ /* 0x000fe20000000000 */
[----:B------:R0:W-:Y:S01]  /*24c0*/  UTCHMMA gdesc[UR4], gdesc[UR10], tmem[UR26], tmem[UR18], idesc[UR19], !UPT ;  /* 0x00ff120a040075ea */ /* 0x0001e2000f80001a */
[----:B------:R-:W-:Y:S01]  /*24d0*/  UMOV UR32, 0x0 ;  /* 0x0000000000207882 */ /* 0x000fe20000000000 */
[----:B------:R-:W-:Y:S01]  /*24e0*/  UMOV UR33, 0x8048010 ;  /* 0x0804801000217882 */ /* 0x000fe20000000000 */
[----:B------:R0:W-:Y:S01]  /*24f0*/  UTCHMMA gdesc[UR42], gdesc[UR44], tmem[UR26], tmem[UR14], idesc[UR15], UPT ;  /* 0x00ff0e2c2a0075ea */ /* 0x0001e2000b80001a */
        /* <DEDUP_REMOVED lines=8> */
[----:B------:R0:W-:Y:S01]  /*2580*/  UTCHMMA gdesc[UR50], gdesc[UR10], tmem[UR13], tmem[UR20], idesc[UR21], !UPT ;  /* 0x00ff140a320075ea */ /* 0x0001e2000f80000d */
[----:B------:R-:W-:Y:S01]  /*2590*/  UMOV UR40, 0x0 ;  /* 0x0000000000287882 */ /* 0x000fe20000000000 */
[----:B------:R-:W-:Y:S01]  /*25a0*/  UMOV UR41, 0x8048010 ;  /* 0x0804801000297882 */ /* 0x000fe20000000000 */
[----:B------:R0:W-:Y:S01]  /*25b0*/  UTCHMMA gdesc[UR52], gdesc[UR44], tmem[UR62], tmem[UR16], idesc[UR17], UPT ;  /* 0x00ff102c340075ea */ /* 0x0001e2000b80003e */
[----:B------:R0:W-:Y:S01]  /*25c0*/  UTCHMMA gdesc[UR58], gdesc[UR54], tmem[UR63], tmem[UR38], idesc[UR39], UPT ;  /* 0x00ff26363a0075ea */ /* 0x0001e2000b80003f */
[----:B------:R0:W-:Y:S01]  /*25d0*/  UTCHMMA gdesc[UR60], gdesc[UR56], tmem[UR64], tmem[UR40], idesc[UR41], UPT ;  /* 0x00ff28383c0075ea */ /* 0x0001e2000b800040 */
[----:B------:R0:W-:Y:S01]  /*25e0*/  UTCBAR [UR29], URZ ;  /* 0x000000ff1d0073e9 */ /* 0x0001e200080000ff */
[----:B------:R-:W-:Y:S01]  /*25f0*/  NOP ;  /* 0x0000000000007918 */ /* 0x000fe20000000000 */
.L_x_6:
[----:B------:R-:W-:Y:S05]  /*2600*/  @!P2 BRA `(.L_x_7) ;  /* 0x000000000008a947 */ /* 0x000fea0003800000 */
[----:B------:R-:W1:Y:S02]  /*2610*/  SYNCS.PHASECHK.TRANS64.TRYWAIT P4, [UR23+0x8800], RZ ;  /* 0x008800ffff0075a7 */ /* 0x000e640008081117 */
[----:B-1----:R-:W-:Y:S05]  /*2620*/  @!P4 BRA `(.L_x_8) ;  /* 0x0000004800acc947 */ /* 0x002fea0003800000 */
.L_x_7:
[----:B------:R-:W-:Y:S06]  /*2630*/  BAR.SYNC.DEFER_BLOCKING 0x0 ;  /* 0x0000000000007b1d */ /* 0x000fec0000010000 */
[----:B0-----:R-:W0:Y:S01]  /*2640*/  LDCU UR4, c[0x0][0x3a8] ;  /* 0x00007500ff0477ac */ /* 0x001e220008000800 */
[----:B------:R-:W0:Y:S01]  /*2650*/  LDTM.x16 R4, tmem[UR28] ;  /* 0x0000001c000479ee */ /* 0x000e220008240000 */
[----:B------:R-:W-:Y:S01]  /*2660*/  SHF.L.U32 R76, R24, 0x1, RZ ;  /* 0x00000001184c7819 */ /* 0x000fe200000006ff */
[----:B------:R-:W-:Y:S01]  /*2670*/  UIADD3 UR29, UPT, UPT, UR22, 0xa0, URZ ;  /* 0x000000a0161d7890 */ /* 0x000fe2000fffe0ff */
[----:B------:R-:W1:Y:S01]  /*2680*/  @!P1 SYNCS.CCTL.IV [UR23+0x8800] ;  /* 0x00880000ff0099b1 */ /* 0x000e620008000017 */
[----:B0-----:R-:W-:Y:S01]  /*2690*/  FMUL R20, R4, UR4 ;  /* 0x0000000404147c20 */ /* 0x001fe20008400000 */
[----:B------:R-:W-:Y:S01]  /*26a0*/  FMUL R21, R5, UR4 ;  /* 0x0000000405157c20 */ /* 0x000fe20008400000 */
[----:B------:R-:W-:Y:S01]  /*26b0*/  FMUL R22, R6, UR4 ;  /* 0x0000000406167c20 */ /* 0x000fe20008400000 */
[----:B------:R-:W-:Y:S01]  /*26c0*/  FMUL R23, R7, UR4 ;  /* 0x0000000407177c20 */ /* 0x000fe20008400000 */
[----:B------:R-:W-:Y:S01]  /*26d0*/  FMUL R26, R8, UR4 ;  /* 0x00000004081a7c20 */ /* 0x000fe20008400000 */
[----:B------:R-:W-:Y:S01]  /*26e0*/  UIADD3 UR9, UPT, UPT, UR9, UR29, URZ ;  /* 0x0000001d09097290 */ /* 0x000fe2000fffe0ff */
[----:B------:R-:W-:Y:S01]  /*26f0*/  NOP ;  /* 0x0000000000007918 */ /* 0x000fe20000000000 */
[----:B------:R-:W-:Y:S01]  /*2700*/  FMNMX3 R22, R20, R21, R22, !PT ;  /* 0x0000001514167276 */ /* 0x000fe20007800016 */
[----:B------:R-:W-:Y:S01]  /*2710*/  FMUL R20, R9, UR4 ;  /* 0x0000000409147c20 */ /* 0x000fe20008400000 */
[----:B------:R-:W-:Y:S01]  /*2720*/  FMUL R21, R10, UR4 ;  /* 0x000000040a157c20 */ /* 0x000fe20008400000 */
[----:B------:R0:W5:Y:S01]  /*2730*/  @P2 LDG.E.U16 R75, desc[UR34][R84.64] ;  /* 0x00000022544b2981 */ /* 0x000162000c1e1500 */
        /* <DEDUP_REMOVED lines=15> */
[----:B------:R-:W-:Y:S01]  /*2830*/  ULEA UR30, UR30, UR9, 0x1 ;  /* 0x000000091e1e7291 */ /* 0x000fe2000f8e08ff */
[----:B------:R-:W-:Y:S01]  /*2840*/  FMNMX3 R23, R26, R22, R23, !PT ;  /* 0x000000161a177276 */ /* 0x000fe20007800017 */
[----:B------:R-:W-:-:S03]  /*2850*/  FMUL R22, R19, UR4 ;  /* 0x0000000413167c20 */ /* 0x000fc60008400000 */
[----:B------:R-:W-:-:S04]  /*2860*/  FMNMX3 R21, R23, R20, R21, !PT ;  /* 0x0000001417157276 */ /* 0x000fc80007800015 */
[----:B------:R-:W-:Y:S02]  /*2870*/  FMNMX3 R77, R21, -INF , R22, !PT ;  /* 0xff800000154d7876 */ /* 0x000fe40007800016 */
[----:B------:R-:W-:-:S03]  /*2880*/  SHF.R.S32.HI R22, RZ, 0x6, R24 ;  /* 0x00000006ff167819 */ /* 0x000fc60000011418 */
[--C-:B------:R-:W-:Y:S01]  /*2890*/  FFMA R4, R4, UR4, -R77.reuse ;  /* 0x0000000404047c23 */ /* 0x100fe2000800084d */
[--C-:B------:R-:W-:Y:S01]  /*28a0*/  FFMA R5, R5, UR4, -R77.reuse ;  /* 0x0000000405057c23 */ /* 0x100fe2000800084d */
[--C-:B------:R-:W-:Y:S01]  /*28b0*/  FFMA R6, R6, UR4, -R77.reuse ;  /* 0x0000000406067c23 */ /* 0x100fe2000800084d */
[--C-:B------:R-:W-:Y:S01]  /*28c0*/  FFMA R7, R7, UR4, -R77.reuse ;  /* 0x0000000407077c23 */ /* 0x100fe2000800084d */
[----:B------:R-:W-:Y:S01]  /*28d0*/  FMUL R4, R4, 1.4426950216293334961 ;  /* 0x3fb8aa3b04047820 */ /* 0x000fe20000400000 */
[----:B------:R-:W-:Y:S01]  /*28e0*/  FMUL R5, R5, 1.4426950216293334961 ;  /* 0x3fb8aa3b05057820 */ /* 0x000fe20000400000 */
[----:B------:R-:W-:Y:S01]  /*28f0*/  FMUL R6, R6, 1.4426950216293334961 ;  /* 0x3fb8aa3b06067820 */ /* 0x000fe20000400000 */
[----:B------:R-:W-:Y:S01]  /*2900*/  FMUL R7, R7, 1.4426950216293334961 ;  /* 0x3fb8aa3b07077820 */ /* 0x000fe20000400000 */
[--C-:B------:R-:W-:Y:S01]  /*2910*/  FFMA R8, R8, UR4, -R77.reuse ;  /* 0x0000000408087c23 */ /* 0x100fe2000800084d */
[--C-:B------:R-:W-:Y:S01]  /*2920*/  FFMA R9, R9, UR4, -R77.reuse ;  /* 0x0000000409097c23 */ /* 0x100fe2000800084d */
[----:B------:R-:W-:Y:S01]  /*2930*/  MUFU.EX2 R4, R4 ;  /* 0x0000000400047308 */ /* 0x000fe20000000800 */
[--C-:B------:R-:W-:Y:S01]  /*2940*/  FFMA R10, R10, UR4, -R77.reuse ;  /* 0x000000040a0a7c23 */ /* 0x100fe2000800084d */
[----:B------:R-:W-:Y:S01]  /*2950*/  FMUL R8, R8, 1.4426950216293334961 ;  /* 0x3fb8aa3b08087820 */ /* 0x000fe20000400000 */
[----:B------:R-:W-:Y:S01]  /*2960*/  FMUL R9, R9, 1.4426950216293334961 ;  /* 0x3fb8aa3b09097820 */ /* 0x000fe20000400000 */
[--C-:B------:R-:W-:Y:S01]  /*2970*/  FFMA R11, R11, UR4, -R77.reuse ;  /* 0x000000040b0b7c23 */ /* 0x100fe2000800084d */
[----:B------:R-:W-:Y:S01]  /*2980*/  FMUL R10, R10, 1.4426950216293334961 ;  /* 0x3fb8aa3b0a0a7820 */ /* 0x000fe20000400000 */
[--C-:B------:R-:W-:Y:S01]  /*2990*/  FFMA R12, R12, UR4, -R77.reuse ;  /* 0x000000040c0c7c23 */ /* 0x100fe2000800084d */
[--C-:B------:R-:W-:Y:S01]  /*29a0*/  FFMA R13, R13, UR4, -R77.reuse ;  /* 0x000000040d0d7c23 */ /* 0x100fe2000800084d */
[----:B------:R-:W2:Y:S01]  /*29b0*/  MUFU.EX2 R5, R5 ;  /* 0x0000000500057308 */ /* 0x000ea20000000800 */
[----:B------:R-:W-:Y:S01]  /*29c0*/  FMUL R11, R11, 1.4426950216293334961 ;  /* 0x3fb8aa3b0b0b7820 */ /* 0x000fe20000400000 */
[----:B------:R-:W-:Y:S01]  /*29d0*/  FMUL R12, R12, 1.4426950216293334961 ;  /* 0x3fb8aa3b0c0c7820 */ /* 0x000fe20000400000 */
[----:B------:R-:W-:Y:S01]  /*29e0*/  FMUL R13, R13, 1.4426950216293334961 ;  /* 0x3fb8aa3b0d0d7820 */ /* 0x000fe20000400000 */
[--C-:B------:R-:W-:Y:S01]  /*29f0*/  FFMA R14, R14, UR4, -R77.reuse ;  /* 0x000000040e0e7c23 */ /* 0x100fe2000800084d */
[--C-:B------:R-:W-:Y:S01]  /*2a00*/  FFMA R15, R15, UR4, -R77.reuse ;  /* 0x000000040f0f7c23 */ /* 0x100fe2000800084d */
[--C-:B------:R-:W-:Y:S01]  /*2a10*/  FFMA R16, R16, UR4, -R77.reuse ;  /* 0x0000000410107c23 */ /* 0x100fe2000800084d */
[--C-:B------:R-:W-:Y:S01]  /*2a20*/  FFMA R17, R17, UR4, -R77.reuse ;  /* 0x0000000411117c23 */ /* 0x100fe2000800084d */
[----:B------:R-:W3:Y:S01]  /*2a30*/  MUFU.EX2 R6, R6 ;  /* 0x0000000600067308 */ /* 0x000ee20000000800 */
[----:B------:R-:W-:Y:S01]  /*2a40*/  FMUL R14, R14, 1.4426950216293334961 ;  /* 0x3fb8aa3b0e0e7820 */ /* 0x000fe20000400000 */
[--C-:B------:R-:W-:Y:S01]  /*2a50*/  FFMA R18, R18, UR4, -R77.reuse ;  /* 0x0000000412127c23 */ /* 0x100fe2000800084d */
[----:B------:R-:W-:Y:S01]  /*2a60*/  FFMA R19, R19, UR4, -R77 ;  /* 0x0000000413137c23 */ /* 0x000fe2000800084d */
[----:B------:R-:W-:Y:S01]  /*2a70*/  FMUL R15, R15, 1.4426950216293334961 ;  /* 0x3fb8aa3b0f0f7820 */ /* 0x000fe20000400000 */
[----:B------:R-:W-:Y:S01]  /*2a80*/  FMUL R16, R16, 1.4426950216293334961 ;  /* 0x3fb8aa3b10107820 */ /* 0x000fe20000400000 */
[----:B------:R-:W-:Y:S01]  /*2a90*/  FMUL R17, R17, 1.4426950216293334961 ;  /* 0x3fb8aa3b11117820 */ /* 0x000fe20000400000 */
[----:B------:R-:W-:Y:S01]  /*2aa0*/  FMUL R18, R18, 1.4426950216293334961 ;  /* 0x3fb8aa3b12127820 */ /* 0x000fe20000400000 */
[----:B------:R-:W4:Y:S01]  /*2ab0*/  MUFU.EX2 R7, R7 ;  /* 0x0000000700077308 */ /* 0x000f220000000800 */
[----:B--2---:R-:W-:Y:S01]  /*2ac0*/  FADD R21, R4, R5 ;  /* 0x0000000504157221 */ /* 0x004fe20000000000 */
[----:B------:R-:W-:Y:S01]  /*2ad0*/  FMUL R19, R19, 1.4426950216293334961 ;  /* 0x3fb8aa3b13137820 */ /* 0x000fe20000400000 */
[----:B------:R-:W-:-:S02]  /*2ae0*/  SGXT R22, R22, 0x1 ;  /* 0x000000011616781a */ /* 0x000fc40000000200 */
[----:B------:R-:W-:-:S03]  /*2af0*/  F2FP.F16.F32.PACK_AB R4, R5, R4 ;  /* 0x000000040504723e */ /* 0x000fc600000000ff */
[----:B------:R-:W2:Y:S01]  /*2b00*/  MUFU.EX2 R8, R8 ;  /* 0x0000000800087308 */ /* 0x000ea20000000800 */
[----:B---3--:R-:W-:-:S07]  /*2b10*/  FADD R20, R6, R21 ;  /* 0x0000001506147221 */ /* 0x008fce0000000000 */
[----:B------:R-:W3:Y:S01]  /*2b20*/  MUFU.EX2 R9, R9 ;  /* 0x0000000900097308 */ /* 0x000ee20000000800 */
[C---:B----4-:R-:W-:Y:S01]  /*2b30*/  FADD R21, R7.reuse, R20 ;  /* 0x0000001407157221 */ /* 0x050fe20000000000 */
[----:B------:R-:W-:-:S06]  /*2b40*/  F2FP.F16.F32.PACK_AB R5, R7, R6 ;  /* 0x000000060705723e */ /* 0x000fcc00000000ff */
[----:B------:R-:W4:Y:S01]  /*2b50*/  MUFU.EX2 R10, R10 ;  /* 0x0000000a000a7308 */ /* 0x000f220000000800 */
[----:B--2---:R-:W-:-:S07]  /*2b60*/  FADD R20, R8, R21 ;  /* 0x0000001508147221 */ /* 0x004fce0000000000 */
[----:B------:R-:W2:Y:S01]  /*2b70*/  MUFU.EX2 R11, R11 ;  /* 0x0000000b000b7308 */ /* 0x000ea20000000800 */
[C---:B---3--:R-:W-:Y:S01]  /*2b80*/  FADD R21, R9.reuse, R20 ;  /* 0x0000001409157221 */ /* 0x048fe20000000000 */
[----:B------:R-:W-:-:S06]  /*2b90*/  F2FP.F16.F32.PACK_AB R6, R9, R8 ;  /* 0x000000080906723e */ /* 0x000fcc00000000ff */
[----:B------:R-:W3:Y:S01]  /*2ba0*/  MUFU.EX2 R12, R12 ;  /* 0x0000000c000c7308 */ /* 0x000ee20000000800 */
[----:B----4-:R-:W-:-:S07]  /*2bb0*/  FADD R20, R10, R21 ;  /* 0x000000150a147221 */ /* 0x010fce0000000000 */
[----:B------:R-:W4:Y:S01]  /*2bc0*/  MUFU.EX2 R13, R13 ;  /* 0x0000000d000d7308 */ /* 0x000f220000000800 */
[C---:B--2---:R-:W-:Y:S01]  /*2bd0*/  FADD R21, R11.reuse, R20 ;  /* 0x000000140b157221 */ /* 0x044fe20000000000 */
[----:B------:R-:W-:-:S06]  /*2be0*/  F2FP.F16.F32.PACK_AB R7, R11, R10 ;  /* 0x0000000a0b07723e */ /* 0x000fcc00000000ff */
[----:B------:R-:W-:Y:S01]  /*2bf0*/  MUFU.EX2 R14, R14 ;  /* 0x0000000e000e7308 */ /* 0x000fe20000000800 */
[----:B---3--:R-:W-:-:S07]  /*2c00*/  FADD R20, R12, R21 ;  /* 0x000000150c147221 */ /* 0x008fce0000000000 */
[----:B------:R-:W2:Y:S01]  /*2c10*/  MUFU.EX2 R15, R15 ;  /* 0x0000000f000f7308 */ /* 0x000ea20000000800 */
[----:B----4-:R-:W-:-:S07]  /*2c20*/  F2FP.F16.F32.PACK_AB R8, R13, R12 ;  /* 0x0000000c0d08723e */ /* 0x010fce00000000ff */
[----:B------:R-:W-:Y:S08]  /*2c30*/  MUFU.EX2 R16, R16 ;  /* 0x0000001000107308 */ /* 0x000ff00000000800 */
[----:B------:R3:W4:Y:S01]  /*2c40*/  MUFU.EX2 R71, R17 ;  /* 0x0000001100477308 */ /* 0x0007220000000800 */
[----:B--2---:R-:W-:-:S07]  /*2c50*/  F2FP.F16.F32.PACK_AB R9, R15, R14 ;  /* 0x0000000e0f09723e */ /* 0x004fce00000000ff */
[----:B------:R2:W-:Y:S01]  /*2c60*/  MUFU.EX2 R68, R18 ;  /* 0x0000001200447308 */ /* 0x0005e20000000800 */
[----:B---3--:R-:W-:-:S04]  /*2c70*/  LOP3.LUT R17, R22, 0x90, RZ, 0xc0, !PT ;  /* 0x0000009016117812 */ /* 0x008fc800078ec0ff */
[----:B------:R-:W-:Y:S01]  /*2c80*/  LOP3.LUT R76, R17, 0x17e, R76, 0x78, !PT ;  /* 0x0000017e114c7812 */ /* 0x000fe200078e784c */
[----:B------:R-:W-:Y:S02]  /*2c90*/  FADD R17, R13, R20 ;  /* 0x000000140d117221 */ /* 0x000fe40000000000 */
[----:B------:R-:W3:Y:S01]  /*2ca0*/  MUFU.EX2 R73, R19 ;  /* 0x0000001300497308 */ /* 0x000ee20000000800 */
[----:B----4-:R-:W-:Y:S01]  /*2cb0*/  F2FP.F16.F32.PACK_AB R10, R71, R16 ;  /* 0x00000010470a723e */ /* 0x010fe200000000ff */
[----:B--2---:R-:W-:-:S04]  /*2cc0*/  FADD R18, R14, R17 ;  /* 0x000000110e127221 */ /* 0x004fc80000000000 */
[----:B------:R-:W-:Y:S01]  /*2cd0*/  FADD R13, R15, R18 ;  /* 0x000000120f0d7221 */ /* 0x000fe20000000000 */
[----:B---3--:R-:W-:Y:S01]  /*2ce0*/  F2FP.F16.F32.PACK_AB R11, R73, R68 ;  /* 0x00000044490b723e */ /* 0x008fe200000000ff */
[----:B01----:R-:W-:Y:S06]  /*2cf0*/  @!P2 BRA `(.L_x_9) ;  /* 0x000000000004a947 */ /* 0x003fec0003800000 */
[----:B------:R0:W-:Y:S02]  /*2d00*/  STTM.x8 tmem[UR30], R4 ;  /* 0x00000004000079ed */ /* 0x0001e400081c001e */
.L_x_9:
[----:B-----5:R1:W-:Y:S01]  /*2d10*/  STS.U16 [R76+UR23+0x8000], R75 ;  /* 0x0080004b4c007988 */ /* 0x0203e20008000417 */
[----:B0-----:R-:W-:Y:S01]  /*2d20*/  FADD R4, -R77, -INF ;  /* 0xff8000004d047421 */ /* 0x001fe20000000100 */
[----:B------:R-:W-:Y:S01]  /*2d30*/  FADD R72, R16, R13 ;  /* 0x0000000d10487221 */ /* 0x000fe20000000000 */
[----:B------:R-:W-:Y:S01]  /*2d40*/  UIADD3 UR31, UPT, UPT, UR31, -0x10, URZ ;  /* 0xfffffff01f1f7890 */ /* 0x000fe2000fffe0ff */
[----:B------:R1:W-:Y:S01]  /*2d50*/  STS.U16 [R76+UR23+0x8200], R95 ;  /* 0x0082005f4c007988 */ /* 0x0003e20008000417 */
[----:B------:R-:W-:-:S03]  /*2d60*/  FMUL R70, R4, 1.4426950216293334961 ;  /* 0x3fb8aa3b04467820 */ /* 0x000fc60000400000 */
[----:B------:R1:W-:Y:S03]  /*2d70*/  STS.U16 [R76+UR23+0x8400], R97 ;  /* 0x008400614c007988 */ /* 0x0003e60008000417 */
[----:B------:R-:W0:Y:S01]  /*2d80*/  MUFU.EX2 R70, R70 ;  /* 0x0000004600467308 */ /* 0x000e220000000800 */
[----:B------:R1:W-:Y:S01]  /*2d90*/  STS.U16 [R76+UR23+0x8600], R99 ;  /* 0x008600634c007988 */ /* 0x0003e20008000417 */
[----:B------:R-:W2:Y:S02]  /*2da0*/  FENCE.VIEW.ASYNC.T ;  /* 0x00000000000073c6 */ /* 0x000ea40000000200 */
[----:B--2---:R-:W-:Y:S06]  /*2db0*/  BAR.SYNC.DEFER_BLOCKING 0x0 ;  /* 0x0000000000007b1d */ /* 0x004fec0000010000 */
[----:B------:R-:W2:Y:S01]  /*2dc0*/  LDTM.x64 R4, tmem[UR25] ;  /* 0x00000019000479ee */ /* 0x000ea20008340000 */
[----:B------:R-:W-:Y:S01]  /*2dd0*/  NOP ;  /* 0x0000000000007918 */ /* 0x000fe20000000000 */
[----:B-1----:R-:W-:Y:S05]  /*2de0*/  @!P2 BRA `(.L_x_10) ;  /* 0x000000040004a947 */ /* 0x002fea0003800000 */
[C---:B0-2---:R-:W-:Y:S01]  /*2df0*/  FMUL R4, R70.reuse, R4 ;  /* 0x0000000446047220 */ /* 0x045fe20000400000 */
[C---:B------:R-:W-:Y:S01]  /*2e00*/  FMUL R5, R70.reuse, R5 ;  /* 0x0000000546057220 */ /* 0x040fe20000400000 */
        /* <DEDUP_REMOVED lines=61> */
[----:B------:R-:W-:-:S04]  /*31e0*/  FMUL R67, R70, R67 ;  /* 0x0000004346437220 */ /* 0x000fc80000400000 */
[----:B------:R1:W-:Y:S03]  /*31f0*/  STTM.x64 tmem[UR25], R4 ;  /* 0x00000004000079ed */ /* 0x0003e60008340019 */
.L_x_10:
[----:B--2---:R-:W2:Y:S02]  /*3200*/  FENCE.VIEW.ASYNC.T ;  /* 0x00000000000073c6 */ /* 0x004ea40000000200 */
[----:B--2---:R-:W-:Y:S01]  /*3210*/  BAR.SYNC.DEFER_BLOCKING 0x0 ;  /* 0x0000000000007b1d */ /* 0x004fe20000010000 */
[----:B------:R-:W-:Y:S01]  /*3220*/  FADD R71, R71, R72 ;  /* 0x0000004847477221 */ /* 0x000fe20000000000 */
[----:B------:R-:W-:-:S03]  /*3230*/  UISETP.GE.AND UP1, UPT, UR31, 0x1, UPT ;  /* 0x000000011f00788c */ /* 0x000fc6000bf26270 */
[----:B------:R-:W-:-:S04]  /*3240*/  FADD R68, R68, R71 ;  /* 0x0000004744447221 */ /* 0x000fc80000000000 */
[----:B------:R-:W-:-:S04]  /*3250*/  FADD R73, R73, R68 ;  /* 0x0000004449497221 */ /* 0x000fc80000000000 */
[----:B0-----:R-:W-:Y:S01]  /*3260*/  FADD R73, R70, R73 ;  /* 0x0000004946497221 */ /* 0x001fe20000000000 */
[----:B------:R0:W-:Y:S06]  /*3270*/  MEMBAR.ALL.CTA ;  /* 0x0000000000007992 */ /* 0x0001ec0000008000 */
[----:B0-----:R-:W0:Y:S02]  /*3280*/  FENCE.VIEW.ASYNC.S ;  /* 0x00000000000073c6 */ /* 0x001e240000000000 */
[----:B0-----:R-:W-:Y:S06]  /*3290*/  BAR.SYNC.DEFER_BLOCKING 0x0 ;  /* 0x0000000000007b1d */ /* 0x001fec0000010000 */
[----:B------:R-:W-:Y:S05]  /*32a0*/  @!P3 BRA `(.L_x_11) ;  /* 0x000000000044b947 */ /* 0x000fea0003800000 */
[----:B------:R-:W-:Y:S02]  /*32b0*/  UIADD3 UR4, UPT, UPT, UR23, 0x8000, URZ ;  /* 0x0000800017047890 */ /* 0x000fe4000fffe0ff */
[----:B------:R-:W-:Y:S02]  /*32c0*/  UIADD3 UR6, UPT, UPT, UR22, 0x40, URZ ;  /* 0x0000004016067890 */ /* 0x000fe4000fffe0ff */
[----:B------:R-:W-:Y:S02]  /*32d0*/  USHF.R.U32.HI UR4, URZ, 0x4, UR4 ;  /* 0x00000004ff047899 */ /* 0x000fe40008011604 */
[----:B------:R-:W-:Y:S02]  /*32e0*/  UIADD3 UR9, UPT, UPT, UR22, 0xa8, URZ ;  /* 0x000000a816097890 */ /* 0x000fe4000fffe0ff */
[----:B------:R-:W-:Y:S01]  /*32f0*/  USGXT.U32 UR10, UR4, 0xe ;  /* 0x0000000e040a789a */ /* 0x000fe20008000000 */
[----:B------:R-:W-:Y:S01]  /*3300*/  UMOV UR14, 0x0 ;  /* 0x00000000000e7882 */ /* 0x000fe20000000000 */
[----:B------:R-:W-:Y:S01]  /*3310*/  UMOV UR15, 0x8100010 ;  /* 0x08100010000f7882 */ /* 0x000fe20000000000 */
[----:B------:R-:W-:Y:S01]  /*3320*/  UMOV UR4, UR27 ;  /* 0x0000001b00047c82 */ /* 0x000fe20008000000 */
[----:B------:R-:W-:Y:S01]  /*3330*/  UMOV UR5, URZ ;  /* 0x000000ff00057c82 */ /* 0x000fe20008000000 */
[----:B------:R-:W-:Y:S01]  /*3340*/  UMOV UR11, 0xc0004010 ;  /* 0xc0004010000b7882 */ /* 0x000fe20000000000 */
[----:B------:R-:W-:Y:S01]  /*3350*/  UMOV UR16, 0x0 ;  /* 0x0000000000107882 */ /* 0x000fe20000000000 */
[----:B------:R-:W-:Y:S01]  /*3360*/  UMOV UR17, 0x8100010 ;  /* 0x0810001000117882 */ /* 0x000fe20000000000 */
[----:B------:R-:W-:Y:S01]  /*3370*/  UMOV UR4, UR4 ;  /* 0x0000000400047c82 */ /* 0x000fe20008000000 */
[----:B------:R0:W-:Y:S01]  /*3380*/  UTCHMMA tmem[UR29], gdesc[UR10], tmem[UR22], tmem[UR14], idesc[UR15], UPT ;  /* 0x00ff0e0a1d0079ea */ /* 0x0001e2000b800016 */
[----:B------:R0:W-:Y:S01]  /*3390*/  UTCHMMA tmem[UR9], gdesc[UR10], tmem[UR6], tmem[UR16], idesc[UR17], UPT ;  /* 0x00ff100a090079ea */ /* 0x0001e2000b800006 */
[----:B------:R0:W-:Y:S01]  /*33a0*/  UTCBAR [UR4], URZ ;  /* 0x000000ff040073e9 */ /* 0x0001e200080000ff */
[----:B------:R-:W-:Y:S01]  /*33b0*/  NOP ;  /* 0x0000000000007918 */ /* 0x000fe20000000000 */
.L_x_11:
[----:B------:R-:W-:Y:S01]  /*33c0*/  FSEL R77, R77, -INF , P2 ;  /* 0xff8000004d4d7808 */ /* 0x000fe20001000000 */
[----:B0-----:R-:W-:Y:S01]  /*33d0*/  UMOV UR4, URZ ;  /* 0x000000ff00047c82 */ /* 0x001fe20008000000 */
[----:B------:R-:W-:Y:S01]  /*33e0*/  FSEL R94, R73, 1, P2 ;  /* 0x3f800000495e7808 */ /* 0x000fe20001000000 */
[----:B------:R-:W-:Y:S06]  /*33f0*/  BRA.U !UP1, `(.L_x_12) ;  /* 0x0000001509087547 */ /* 0x000fec000b800000 */
[----:B------:R-:W-:Y:S01]  /*3400*/  USHF.R.U32.HI UR20, URZ, 0x4, UR23 ;  /* 0x00000004ff147899 */ /* 0x000fe20008011617 */
[----:B------:R-:W-:Y:S01]  /*3410*/  SHF.L.U32 R95, R69, 0x4, RZ ;  /* 0x00000004455f7819 */ /* 0x000fe200000006ff */
[----:B------:R-:W-:Y:S01]  /*3420*/  USHF.R.U32.HI UR10, URZ, 0x4, UR8 ;  /* 0x00000004ff0a7899 */ /* 0x000fe20008011608 */
[----:B-1----:R-:W-:Y:S01]  /*3430*/  HFMA2 R12, -RZ, RZ, 0, 0 ;  /* 0x00000000ff0c7431 */ /* 0x002fe200000001ff */
[----:B------:R-:W-:Y:S01]  /*3440*/  USGXT.U32 UR20, UR20, 0xe ;  /* 0x0000000e1414789a */ /* 0x000fe20008000000 */
[----:B------:R-:W-:Y:S01]  /*3450*/  MOV R28, R77 ;  /* 0x0000004d001c7202 */ /* 0x000fe20000000f00 */
[----:B------:R-:W-:Y:S01]  /*3460*/  USGXT.U32 UR10, UR10, 0xe ;  /* 0x0000000e0a0a789a */ /* 0x000fe20008000000 */
[----:B------:R-:W-:Y:S01]  /*3470*/  MOV R97, R95 ;  /* 0x0000005f00617202 */ /* 0x000fe20000000f00 */
[----:B------:R-:W-:Y:S01]  /*3480*/  UIADD3 UR14, UP3, UPT, UR20, 0x2000080, URZ ;  /* 0x02000080140e7890 */ /* 0x000fe2000ff7e0ff */
[----:B------:R-:W-:Y:S01]  /*3490*/  UMOV UR5, URZ ;  /* 0x000000ff00057c82 */ /* 0x000fe20008000000 */
[----:B------:R-:W-:-:S02]  /*34a0*/  USHF.L.U32 UR32, UR7, 0x4, URZ ;  /* 0x0000000407207899 */ /* 0x000fc400080006ff */
[----:B------:R-:W-:Y:S02]  /*34b0*/  UIADD3 UR16, UP2, UPT, UR10, 0x2, URZ ;  /* 0x000000020a107890 */ /* 0x000fe4000ff5e0ff */
[----:B------:R-:W-:Y:S02]  /*34c0*/  UIADD3.X UR15, UPT, UPT, UR5, 0x40004040, URZ, UP3, !UPT ;  /* 0x40004040050f7890 */ /* 0x000fe40009ffe4ff */
[----:B------:R-:W-:Y:S01]  /*34d0*/  UIADD3 UR36, UP6, UPT, UR14, 0x80, URZ ;  /* 0x000000800e247890 */ /* 0x000fe2000ffde0ff */
[----:B------:R-:W-:Y:S01]  /*34e0*/  MOV R99, UR32 ;  /* 0x0000002000637c02 */ /* 0x000fe20008000f00 */
[----:B------:R-:W-:Y:S01]  /*34f0*/  UIADD3 UR8, UPT, UPT, UR23, 0x9000, URZ ;  /* 0x0000900017087890 */ /* 0x000fe2000fffe0ff */
[----:B------:R-:W-:Y:S01]  /*3500*/  UMOV UR4, URZ ;  /* 0x000000ff00047c82 */ /* 0x000fe20008000000 */
[----:B------:R-:W-:Y:S02]  /*3510*/  UIADD3.X UR37, UPT, UPT, UR15, URZ, URZ, UP6, !UPT ;  /* 0x000000ff0f257290 */ /* 0x000fe4000b7fe4ff */
[----:B------:R-:W-:-:S02]  /*3520*/  UIADD3.X UR17, UPT, UPT, UR4, 0x40004040, URZ, UP2, !UPT ;  /* 0x4000404004117890 */ /* 0x000fc400097fe4ff */
[----:B------:R-:W-:Y:S02]  /*3530*/  USHF.R.U32.HI UR8, URZ, 0x4, UR8 ;  /* 0x00000004ff087899 */ /* 0x000fe40008011608 */
[----:B------:R-:W-:Y:S02]  /*3540*/  UIADD3 UR38, UP5, UPT, UR14, 0x100, URZ ;  /* 0x000001000e267890 */ /* 0x000fe4000ffbe0ff */
[----:B------:R-:W-:Y:S02]  /*3550*/  UIADD3 UR40, UP4, UPT, UR14, 0x380, URZ ;  /* 0x000003800e287890 */ /* 0x000fe4000ff9e0ff */
[----:B------:R-:W-:Y:S02]  /*3560*/  UIADD3 UR42, UP3, UPT, UR14, 0x400, URZ ;  /* 0x000004000e2a7890 */ /* 0x000fe4000ff7e0ff */
[----:B------:R-:W-:Y:S02]  /*3570*/  UIADD3 UR44, UP2, UPT, UR14, 0x480, URZ ;  /* 0x000004800e2c7890 */ /* 0x000fe4000ff5e0ff */
[----:B------:R-:W-:-:S02]  /*3580*/  UIADD3 UR46, UP6, UPT, UR14, 0x500, URZ ;  /* 0x000005000e2e7890 */ /* 0x000fc4000ffde0ff */
[----:B------:R-:W-:Y:S01]  /*3590*/  UISETP.NE.U32.AND UP1, UPT, UR12, URZ, UPT ;  /* 0x000000ff0c00728c */ /* 0x000fe2000bf25070 */
[----:B------:R-:W-:Y:S01]  /*35a0*/  UMOV UR33, 0x1 ;  /* 0x0000000100217882 */ /* 0x000fe20000000000 */
[----:B------:R-:W-:Y:S01]  /*35b0*/  UMOV UR7, URZ ;  /* 0x000000ff00077c82 */ /* 0x000fe20008000000 */
[----:B------:R-:W-:Y:S01]  /*35c0*/  UMOV UR6, URZ ;  /* 0x000000ff00067c82 */ /* 0x000fe20008000000 */
[----:B------:R-:W0:Y:S01]  /*35d0*/  LDCU UR64, c[0x0][0x3a8] ;  /* 0x00007500ff4077ac */ /* 0x000e220008000800 */
[----:B------:R-:W-:Y:S02]  /*35e0*/  USGXT.U32 UR12, UR8, 0xe ;  /* 0x0000000e080c789a */ /* 0x000fe40008000000 */
[----:B------:R-:W-:Y:S02]  /*35f0*/  ULOP3.LUT UR20, UR20, 0x2000000, URZ, 0xfc, !UPT ;  /* 0x0200000014147892 */ /* 0x000fe4000f8efcff */
[----:B------:R-:W-:Y:S02]  /*3600*/  UIADD3.X UR39, UPT, UPT, UR15, URZ, URZ, UP5, !UPT ;  /* 0x000000ff0f277290 */ /* 0x000fe4000affe4ff */
[----:B------:R-:W-:-:S02]  /*3610*/  UIADD3.X UR41, UPT, UPT, UR15, URZ, URZ, UP4, !UPT ;  /* 0x000000ff0f297290 */ /* 0x000fc4000a7fe4ff */
[----:B------:R-:W-:Y:S02]  /*3620*/  UIADD3.X UR43, UPT, UPT, UR15, URZ, URZ, UP3, !UPT ;  /* 0x000000ff0f2b7290 */ /* 0x000fe40009ffe4ff */
[----:B------:R-:W-:Y:S02]  /*3630*/  UIADD3.X UR45, UPT, UPT, UR15, URZ, URZ, UP2, !UPT ;  /* 0x000000ff0f2d7290 */ /* 0x000fe400097fe4ff */
[----:B------:R-:W-:Y:S02]  /*3640*/  UIADD3.X UR47, UPT, UPT, UR15, URZ, URZ, UP6, !UPT ;  /* 0x000000ff0f2f7290 */ /* 0x000fe4000b7fe4ff */
[----:B------:R-:W-:Y:S02]  /*3650*/  UIADD3.64 UR48, UPT, UPT, UR16, 0x2, URZ ;  /* 0x0000000210307897 */ /* 0x000fe4000fffe0ff */
[----:B------:R-:W-:Y:S01]  /*3660*/  UIADD3.64 UR50, UPT, UPT, UR16, 0x4, URZ ;  /* 0x0000000410327897 */ /* 0x000fe2000fffe0ff */
[----:B------:R-:W-:Y:S01]  /*3670*/  UMOV UR11, 0x40004040 ;  /* 0x40004040000b7882 */ /* 0x000fe20000000000 */
[----:B0-----:R-:W-:-:S10]  /*3680*/  UMOV UR13, 0xc0004010 ;  /* 0xc0004010000d7882 */ /* 0x001fd40000000000 */
.L_x_17:
[----:B------:R-:W-:-:S04]  /*3690*/  IMAD.WIDE R4, R97, 0x2, R92 ;  /* 0x0000000261047825 */ /* 0x000fc800078e025c */
[C---:B------:R-:W-:Y:S02]  /*36a0*/  IMAD.WIDE R8, R97.reuse, 0x2, R88 ;  /* 0x0000000261087825 */ /* 0x040fe400078e0258 */
[----:B------:R-:W2:Y:S02]  /*36b0*/  LDG.E.U16 R4, desc[UR34][R4.64] ;  /* 0x0000002204047981 */ /* 0x000ea4000c1e1500 */
[C---:B------:R-:W-:Y:S02]  /*36c0*/  IMAD.WIDE R6, R97.reuse, 0x2, R90 ;  /* 0x0000000261067825 */ /* 0x040fe400078e025a */
[----:B------:R-:W3:Y:S02]  /*36d0*/  LDG.E.U16 R8, desc[UR34][R8.64] ;  /* 0x0000002208087981 */ /* 0x000ee4000c1e1500 */
[----:B------:R-:W-:Y:S02]  /*36e0*/  IMAD.WIDE R10, R97, 0x2, R86 ;  /* 0x00000002610a7825 */ /* 0x000fe400078e0256 */
[----:B------:R-:W4:Y:S04]  /*36f0*/  LDG.E.U16 R7, desc[UR34][R6.64] ;  /* 0x0000002206077981 */ /* 0x000f28000c1e1500 */
[----:B------:R-:W5:Y:S01]  /*3700*/  LDG.E.U16 R11, desc[UR34][R10.64] ;  /* 0x000000220a0b7981 */ /* 0x000f62000c1e1500 */
[----:B------:R-:W-:-:S02]  /*3710*/  UMOV UR4, 0x1 ;  /* 0x0000000100047882 */ /* 0x000fc40000000000 */
[----:B------:R-:W-:-:S04]  /*3720*/  @!UP0 UIADD3 UR4, UPT, UPT, -UR4, 0x100000, URZ ;  /* 0x0010000004048890 */ /* 0x000fc8000fffe1ff */
[----:B------:R-:W-:Y:S02]  /*3730*/  @!UP0 USHF.L.U32 UR5, UR4, 0xb, URZ ;  /* 0x0000000b04058899 */ /* 0x000fe400080006ff */
[----:B------:R-:W-:Y:S01]  /*3740*/  @!UP0 USHF.L.U32 UR4, UR4, 0x1, URZ ;  /* 0x0000000104048899 */ /* 0x000fe200080006ff */
[----:B------:R-:W-:Y:S01]  /*3750*/  VOTEU.ALL UP2, P1 ;  /* 0x0000000000ff7886 */ /* 0x000fe20000840000 */
[----:B--2---:R0:W-:Y:S04]  /*3760*/  STS.U16 [R3+UR23+0x8800], R4 ;  /* 0x0088000403007988 */ /* 0x0041e80008000417 */
[----:B---3--:R0:W-:Y:S04]  /*3770*/  STS.U16 [R3+UR23+0x8c00], R8 ;  /* 0x008c000803007988 */ /* 0x0081e80008000417 */
[----:B----4-:R0:W-:Y:S04]  /*3780*/  STS.U16 [R2+UR23+0x8a00], R7 ;  /* 0x008a000702007988 */ /* 0x0101e80008000417 */
[----:B-----5:R0:W-:Y:S01]  /*3790*/  STS.U16 [R2+UR23+0x8e00], R11 ;  /* 0x008e000b02007988 */ /* 0x0201e20008000417 */
[----:B------:R1:W-:Y:S06]  /*37a0*/  MEMBAR.ALL.CTA ;  /* 0x0000000000007992 */ /* 0x0003ec0000008000 */
[----:B-1----:R-:W-:Y:S04]  /*37b0*/  FENCE.VIEW.ASYNC.S ;  /* 0x00000000000073c6 */ /* 0x002fe80000000000 */
[----:B------:R-:W1:Y:S02]  /*37c0*/  FENCE.VIEW.ASYNC.S ;  /* 0x00000000000073c6 */ /* 0x000e640000000000 */
[----:B-1----:R0:W1:Y:S02]  /*37d0*/  @!UP2 SYNCS.EXCH.64 URZ, [UR23+0x9810], UR4 ;  /* 0x0098100417ffa5b2 */ /* 0x0020640008000100 */
[----:B-1----:R-:W-:Y:S06]  /*37e0*/  BAR.SYNC.DEFER_BLOCKING 0x0 ;  /* 0x0000000000007b1d */ /* 0x002fec0000010000 */
[----:B0-----:R-:W-:Y:S05]  /*37f0*/  BRA.U UP1, `(.L_x_13) ;  /* 0x0000000101887547 */ /* 0x001fea000b800000 */
[----:B------:R-:W-:Y:S02]  /*3800*/  UIADD3 UR65, UPT, UPT, UR22, 0x90, URZ ;  /* 0x0000009016417890 */ /* 0x000fe4000fffe0ff */
[----:B------:R-:W-:Y:S02]  /*3810*/  UIADD3 UR66, UPT, UPT, UR22, 0x90, URZ ;  /* 0x0000009016427890 */ /* 0x000fe4000fffe0ff */
[----:B------:R-:W-:Y:S01]  /*3820*/  UIADD3 UR67, UPT, UPT, UR22, 0x90, URZ ;  /* 0x0000009016437890 */ /* 0x000fe2000fffe0ff */
[----:B------:R-:W-:Y:S01]  /*3830*/  UMOV UR8, 0x0 ;  /* 0x0000000000087882 */ /* 0x000fe20000000000 */
[----:B------:R-:W-:Y:S01]  /*3840*/  UMOV UR9, 0x8048010 ;  /* 0x0804801000097882 */ /* 0x000fe20000000000 */
[----:B------:R-:W-:Y:S01]  /*3850*/  UMOV UR21, 0x40004040 ;  /* 0x4000404000157882 */ /* 0x000fe20000000000 */
[----:B------:R-:W-:Y:S01]  /*3860*/  UIADD3 UR68, UPT, UPT, UR22, 0x90, URZ ;  /* 0x0000009016447890 */ /* 0x000fe2000fffe0ff */
[----:B------:R0:W-:Y:S01]  /*3870*/  UTCHMMA gdesc[UR20], gdesc[UR10], tmem[UR26], tmem[UR8], idesc[UR9], !UPT ;  /* 0x00ff080a140075ea */ /* 0x0001e2000f80001a */
[----:B------:R-:W-:Y:S01]  /*3880*/  UIADD3 UR4, UPT, UPT, UR23, 0x9810, URZ ;  /* 0x0000981017047890 */ /* 0x000fe2000fffe0ff */
[----:B------:R-:W-:Y:S01]  /*3890*/  UMOV UR18, 0x0 ;  /* 0x0000000000127882 */ /* 0x000fe20000000000 */
[----:B------:R-:W-:Y:S01]  /*38a0*/  UMOV UR19, 0x8048010 ;  /* 0x0804801000137882 */ /* 0x000fe20000000000 */
[----:B------:R-:W-:Y:S01]  /*38b0*/  UMOV UR52, 0x0 ;  /* 0x0000000000347882 */ /* 0x000fe20000000000 */
[----:B------:R-:W-:Y:S01]  /*38c0*/  UMOV UR53, 0x8048010 ;  /* 0x0804801000357882 */ /* 0x000fe20000000000 */
        /* <DEDUP_REMOVED lines=11> */
[----:B------:R-:W-:Y:S01]  /*3980*/  UMOV UR5, URZ ;  /* 0x000000ff00057c82 */ /* 0x000fe20008000000 */
[----:B------:R0:W-:Y:S01]  /*3990*/  UTCHMMA gdesc[UR40], gdesc[UR10], tmem[UR65], tmem[UR56], idesc[UR57], !UPT ;  /* 0x00ff380a280075ea */ /* 0x0001e2000f800041 */
[----:B------:R-:W-:Y:S01]  /*39a0*/  UMOV UR62, 0x0 ;  /* 0x00000000003e7882 */ /* 0x000fe20000000000 */
[----:B------:R-:W-:Y:S01]  /*39b0*/  UMOV UR63, 0x8048010 ;  /* 0x08048010003f7882 */ /* 0x000fe20000000000 */
[----:B------:R0:W-:Y:S01]  /*39c0*/  UTCHMMA gdesc[UR42], gdesc[UR16], tmem[UR66], tmem[UR58], idesc[UR59], UPT ;  /* 0x00ff3a102a0075ea */ /* 0x0001e2000b800042 */
[----:B------:R-:W-:Y:S01]  /*39d0*/  UMOV UR4, UR4 ;  /* 0x0000000400047c82 */ /* 0x000fe20008000000 */
[----:B------:R0:W-:Y:S01]  /*39e0*/  UTCHMMA gdesc[UR44], gdesc[UR48], tmem[UR67], tmem[UR60], idesc[UR61], UPT ;  /* 0x00ff3c302c0075ea */ /* 0x0001e2000b800043 */
[----:B------:R0:W-:Y:S01]  /*39f0*/  UTCHMMA gdesc[UR46], gdesc[UR50], tmem[UR68], tmem[UR62], idesc[UR63], UPT ;  /* 0x00ff3e322e0075ea */ /* 0x0001e2000b800044 */
[----:B------:R0:W-:Y:S01]  /*3a00*/  UTCBAR [UR4], URZ ;  /* 0x000000ff040073e9 */ /* 0x0001e200080000ff */
[----:B------:R-:W-:Y:S01]  /*3a10*/  NOP ;  /* 0x0000000000007918 */ /* 0x000fe20000000000 */
.L_x_13:
[----:B------:R-:W1:Y:S01]  /*3a20*/  SYNCS.PHASECHK.TRANS64.TRYWAIT P2, [UR23+0x9810], RZ ;  /* 0x009810ffff0075a7 */ /* 0x000e620008041117 */
[----:B------:R-:W-:Y:S01]  /*3a30*/  SHF.L.U32 R29, R12, 0x1f, RZ ;  /* 0x0000001f0c1d7819 */ /* 0x000fe200000006ff */
[----:B-1----:R-:W-:Y:S06]  /*3a40*/  @!P2 BRA `(.L_x_14) ;  /* 0x0000003400b0a947 */ /* 0x002fec0003800000 */
.L_x_23:
[----:B------:R-:W-:Y:S01]  /*3a50*/  BAR.SYNC.DEFER_BLOCKING 0x0 ;  /* 0x0000000000007b1d */ /* 0x000fe20000010000 */
[----:B------:R-:W-:-:S04]  /*3a60*/  IMAD.WIDE R20, R99, 0x2, R84 ;  /* 0x0000000263147825 */ /* 0x000fc800078e0254 */
[C---:B------:R-:W-:Y:S01]  /*3a70*/  IMAD.WIDE R22, R99.reuse, 0x2, R82 ;  /* 0x0000000263167825 */ /* 0x040fe200078e0252 */
[----:B------:R-:W1:Y:S03]  /*3a80*/  LDTM.x16 R4, tmem[UR28] ;  /* 0x0000001c000479ee */ /* 0x000e660008240000 */
[----:B------:R-:W-:-:S04]  /*3a90*/  IMAD.WIDE R24, R99, 0x2, R80 ;  /* 0x0000000263187825 */ /* 0x000fc800078e0250 */
[----:B------:R-:W-:Y:S01]  /*3aa0*/  IMAD.WIDE R26, R99, 0x2, R78 ;  /* 0x00000002631a7825 */ /* 0x000fe200078e024e */
[----:B------:R-:W1:Y:S01]  /*3ab0*/  @!P1 SYNCS.CCTL.IV [UR23+0x9810] ;  /* 0x00981000ff0099b1 */ /* 0x000e620008000017 */
[----:B------:R-:W-:Y:S01]  /*3ac0*/  NOP ;  /* 0x0000000000007918 */ /* 0x000fe20000000000 */
[----:B-1----:R-:W1:Y:S02]  /*3ad0*/  SYNCS.PHASECHK.TRANS64.TRYWAIT P2, [UR27], R29 ;  /* 0x0000001dff0075a7 */ /* 0x002e64000804111b */
[----:B-1----:R-:W-:Y:S05]  /*3ae0*/  @!P2 BRA `(.L_x_15) ;  /* 0x000000340094a947 */ /* 0x002fea0003800000 */
.L_x_24:
[----:B------:R1:W2:Y:S04]  /*3af0*/  LDG.E.U16 R101, desc[UR34][R20.64] ;  /* 0x0000002214657981 */ /* 0x0002a8000c1e1500 */
[----:B------:R3:W4:Y:S04]  /*3b00*/  LDG.E.U16 R103, desc[UR34][R22.64] ;  /* 0x0000002216677981 */ /* 0x000728000c1e1500 */
[----:B------:R-:W5:Y:S04]  /*3b10*/  LDG.E.U16 R105, desc[UR34][R24.64] ;  /* 0x0000002218697981 */ /* 0x000f68000c1e1500 */
[----:B------:R-:W5:Y:S01]  /*3b20*/  LDG.E.U16 R107, desc[UR34][R26.64] ;  /* 0x000000221a6b7981 */ /* 0x000f62000c1e1500 */
[----:B------:R-:W-:Y:S01]  /*3b30*/  FMUL R29, R4, UR64 ;  /* 0x00000040041d7c20 */ /* 0x000fe20008400000 */
[----:B------:R-:W-:Y:S01]  /*3b40*/  FMUL R30, R5, UR64 ;  /* 0x00000040051e7c20 */ /* 0x000fe20008400000 */
[----:B------:R-:W-:Y:S01]  /*3b50*/  FMUL R31, R6, UR64 ;  /* 0x00000040061f7c20 */ /* 0x000fe20008400000 */
[----:B------:R-:W-:Y:S01]  /*3b60*/  FMUL R32, R7, UR64 ;  /* 0x0000004007207c20 */ /* 0x000fe20008400000 */
[----:B------:R-:W-:Y:S01]  /*3b70*/  FMUL R33, R8, UR64 ;  /* 0x0000004008217c20 */ /* 0x000fe20008400000 */
[----:B-1----:R-:W-:Y:S01]  /*3b80*/  FMUL R20, R10, UR64 ;  /* 0x000000400a147c20 */ /* 0x002fe20008400000 */
[----:B------:R-:W-:Y:S01]  /*3b90*/  FMUL R21, R11, UR64 ;  /* 0x000000400b157c20 */ /* 0x000fe20008400000 */
[----:B------:R-:W-:Y:S01]  /*3ba0*/  FMNMX3 R30, R29, R30, R31, !PT ;  /* 0x0000001e1d1e7276 */ /* 0x000fe2000780001f */
[----:B------:R-:W-:Y:S01]  /*3bb0*/  FMUL R29, R9, UR64 ;  /* 0x00000040091d7c20 */ /* 0x000fe20008400000 */
[----:B---3--:R-:W-:Y:S01]  /*3bc0*/  FMUL R22, R12, UR64 ;  /* 0x000000400c167c20 */ /* 0x008fe20008400000 */
[----:B------:R-:W-:Y:S01]  /*3bd0*/  FMUL R23, R14, UR64 ;  /* 0x000000400e177c20 */ /* 0x000fe20008400000 */
[----:B------:R-:W-:Y:S01]  /*3be0*/  FMNMX3 R30, R30, R32, R33, !PT ;  /* 0x000000201e1e7276 */ /* 0x000fe20007800021 */
[----:B------:R-:W-:Y:S01]  /*3bf0*/  FMUL R77, R19, UR64 ;  /* 0x00000040134d7c20 */ /* 0x000fe20008400000 */
[----:B------:R-:W-:-:S02]  /*3c00*/  ULEA UR27, UR33, UR23, 0x3 ;  /* 0x00000017211b7291 */ /* 0x000fc4000f8e18ff */
[----:B------:R-:W-:Y:S01]  /*3c10*/  FMNMX3 R29, R30, R29, R20, !PT ;  /* 0x0000001d1e1d7276 */ /* 0x000fe20007800014 */
[----:B------:R-:W-:Y:S01]  /*3c20*/  FMUL R20, R13, UR64 ;  /* 0x000000400d147c20 */ /* 0x000fe20008400000 */
[----:B------:R-:W-:Y:S02]  /*3c30*/  UIADD3 UR27, UPT, UPT, UR27, 0x9800, URZ ;  /* 0x000098001b1b7890 */ /* 0x000fe4000fffe0ff */
[----:B------:R-:W-:Y:S01]  /*3c40*/  FMNMX3 R29, R29, R21, R22, !PT ;  /* 0x000000151d1d7276 */ /* 0x000fe20007800016 */
[----:B------:R-:W-:Y:S01]  /*3c50*/  FMUL R21, R15, UR64 ;  /* 0x000000400f157c20 */ /* 0x000fe20008400000 */
[----:B------:R-:W-:Y:S01]  /*3c60*/  FMUL R22, R16, UR64 ;  /* 0x0000004010167c20 */ /* 0x000fe20008400000 */
[----:B0-----:R-:W-:Y:S01]  /*3c70*/  UMOV UR4, UR7 ;  /* 0x0000000700047c82 */ /* 0x001fe20008000000 */
[----:B------:R-:W-:Y:S01]  /*3c80*/  FMNMX3 R29, R29, R20, R23, !PT ;  /* 0x000000141d1d7276 */ /* 0x000fe20007800017 */
[----:B------:R-:W-:Y:S01]  /*3c90*/  FMUL R20, R17, UR64 ;  /* 0x0000004011147c20 */ /* 0x000fe20008400000 */
[----:B------:R-:W-:-:S02]  /*3ca0*/  FMUL R23, R18, UR64 ;  /* 0x0000004012177c20 */ /* 0x000fc40008400000 */
[----:B------:R-:W-:-:S04]  /*3cb0*/  FMNMX3 R21, R29, R21, R22, !PT ;  /* 0x000000151d157276 */ /* 0x000fc80007800016 */
[----:B------:R-:W-:-:S04]  /*3cc0*/  FMNMX3 R20, R21, R20, R23, !PT ;  /* 0x0000001415147276 */ /* 0x000fc80007800017 */
[----:B------:R-:W-:-:S05]  /*3cd0*/  FMNMX3 R77, R20, R77, R28, !PT ;  /* 0x0000004d144d7276 */ /* 0x000fca000780001c */
[--C-:B------:R-:W-:Y:S01]  /*3ce0*/  FFMA R4, R4, UR64, -R77.reuse ;  /* 0x0000004004047c23 */ /* 0x100fe2000800084d */
        /* <DEDUP_REMOVED lines=14> */
[----:B------:R-:W-:Y:S01]  /*3dd0*/  FFMA R19, R19, UR64, -R77 ;  /* 0x0000004013137c23 */ /* 0x000fe2000800084d */
[----:B------:R-:W-:Y:S01]  /*3de0*/  FMUL R4, R4, 1.4426950216293334961 ;  /* 0x3fb8aa3b04047820 */ /* 0x000fe20000400000 */
        /* <DEDUP_REMOVED lines=15> */
[----:B------:R-:W-:Y:S01]  /*3ee0*/  MUFU.EX2 R4, R4 ;  /* 0x0000000400047308 */ /* 0x000fe20000000800 */
[----:B------:R-:W-:-:S04]  /*3ef0*/  FADD R96, -R77, R28 ;  /* 0x0000001c4d607221 */ /* 0x000fc80000000100 */
[----:B------:R-:W-:-:S03]  /*3f00*/  FMUL R96, R96, 1.4426950216293334961 ;  /* 0x3fb8aa3b60607820 */ /* 0x000fc60000400000 */
[----:B------:R-:W0:Y:S08]  /*3f10*/  MUFU.EX2 R5, R5 ;  /* 0x0000000500057308 */ /* 0x000e300000000800 */
[----:B------:R-:W1:Y:S08]  /*3f20*/  MUFU.EX2 R109, R6 ;  /* 0x00000006006d7308 */ /* 0x000e700000000800 */
[----:B------:R-:W3:Y:S01]  /*3f30*/  MUFU.EX2 R100, R7 ;  /* 0x0000000700647308 */ /* 0x000ee20000000800 */
[----:B0-----:R-:W-:Y:S01]  /*3f40*/  F2FP.F16.F32.PACK_AB R68, R5, R4 ;  /* 0x000000040544723e */ /* 0x001fe200000000ff */
[----:B------:R-:W-:-:S06]  /*3f50*/  FADD R98, R4, R5 ;  /* 0x0000000504627221 */ /* 0x000fcc0000000000 */
[----:B------:R-:W0:Y:S01]  /*3f60*/  MUFU.EX2 R111, R8 ;  /* 0x00000008006f7308 */ /* 0x000e220000000800 */
[----:B-1----:R-:W-:-:S07]  /*3f70*/  FADD R98, R109, R98 ;  /* 0x000000626d627221 */ /* 0x002fce0000000000 */
[----:B------:R-:W1:Y:S01]  /*3f80*/  MUFU.EX2 R102, R9 ;  /* 0x0000000900667308 */ /* 0x000e620000000800 */
[C---:B---3--:R-:W-:Y:S01]  /*3f90*/  F2FP.F16.F32.PACK_AB R69, R100.reuse, R109 ;  /* 0x0000006d6445723e */ /* 0x048fe200000000ff */
[----:B------:R-:W-:-:S06]  /*3fa0*/  FADD R98, R100, R98 ;  /* 0x0000006264627221 */ /* 0x000fcc0000000000 */
[----:B------:R-:W3:Y:S01]  /*3fb0*/  MUFU.EX2 R113, R10 ;  /* 0x0000000a00717308 */ /* 0x000ee20000000800 */
[----:B0-----:R-:W-:-:S07]  /*3fc0*/  FADD R98, R111, R98 ;  /* 0x000000626f627221 */ /* 0x001fce0000000000 */
[----:B------:R-:W0:Y:S01]  /*3fd0*/  MUFU.EX2 R104, R11 ;  /* 0x0000000b00687308 */ /* 0x000e220000000800 */
[C---:B-1----:R-:W-:Y:S01]  /*3fe0*/  F2FP.F16.F32.PACK_AB R70, R102.reuse, R111 ;  /* 0x0000006f6646723e */ /* 0x042fe200000000ff */
[----:B------:R-:W-:-:S06]  /*3ff0*/  FADD R98, R102, R98 ;  /* 0x0000006266627221 */ /* 0x000fcc0000000000 */
[----:B------:R-:W1:Y:S01]  /*4000*/  MUFU.EX2 R115, R12 ;  /* 0x0000000c00737308 */ /* 0x000e620000000800 */
[----:B---3--:R-:W-:-:S07]  /*4010*/  FADD R98, R113, R98 ;  /* 0x0000006271627221 */ /* 0x008fce0000000000 */
[----:B------:R-:W3:Y:S01]  /*4020*/  MUFU.EX2 R106, R13 ;  /* 0x0000000d006a7308 */ /* 0x000ee20000000800 */
[C---:B0-----:R-:W-:Y:S01]  /*4030*/  F2FP.F16.F32.PACK_AB R71, R104.reuse, R113 ;  /* 0x000000716847723e */ /* 0x041fe200000000ff */
        /* <DEDUP_REMOVED lines=15> */
[----:B------:R-:W-:-:S04]  /*4130*/  FADD R98, R110, R98 ;  /* 0x000000626e627221 */ /* 0x000fc80000000000 */
[----:B-1----:R-:W-:Y:S01]  /*4140*/  FADD R98, R121, R98 ;  /* 0x0000006279627221 */ /* 0x002fe20000000000 */
[----:B---3--:R-:W-:-:S03]  /*4150*/  F2FP.F16.F32.PACK_AB R75, R112, R121 ;  /* 0x00000079704b723e */ /* 0x008fc600000000ff */
[----:B------:R-:W-:Y:S01]  /*4160*/  FADD R98, R112, R98 ;  /* 0x0000006270627221 */ /* 0x000fe20000000000 */
[----:B------:R0:W-:Y:S02]  /*4170*/  STTM.x8 tmem[UR30], R68 ;  /* 0x00000044000079ed */ /* 0x0001e400081c001e */
[----:B0-----:R-:W0:Y:S01]  /*4180*/  MUFU.EX2 R69, R96 ;  /* 0x0000006000457308 */ /* 0x001e220000000800 */
[----:B--2---:R1:W-:Y:S04]  /*4190*/  STS.U16 [R76+UR23+0x9000], R101 ;  /* 0x009000654c007988 */ /* 0x0043e80008000417 */
[----:B----4-:R1:W-:Y:S04]  /*41a0*/  STS.U16 [R76+UR23+0x9200], R103 ;  /* 0x009200674c007988 */ /* 0x0103e80008000417 */
[----:B-----5:R1:W-:Y:S04]  /*41b0*/  STS.U16 [R76+UR23+0x9400], R105 ;  /* 0x009400694c007988 */ /* 0x0203e80008000417 */
[----:B------:R1:W-:Y:S01]  /*41c0*/  STS.U16 [R76+UR23+0x9600], R107 ;  /* 0x0096006b4c007988 */ /* 0x0003e20008000417 */
[----:B------:R-:W2:Y:S02]  /*41d0*/  FENCE.VIEW.ASYNC.T ;  /* 0x00000000000073c6 */ /* 0x000ea40000000200 */
[----:B--2---:R-:W-:Y:S06]  /*41e0*/  BAR.SYNC.DEFER_BLOCKING 0x0 ;  /* 0x0000000000007b1d */ /* 0x004fec0000010000 */
[----:B------:R-:W0:Y:S01]  /*41f0*/  LDTM.x64 R4, tmem[UR25] ;  /* 0x00000019000479ee */ /* 0x000e220008340000 */
[----:B------:R-:W-:Y:S01]  /*4200*/  NOP ;  /* 0x0000000000007918 */ /* 0x000fe20000000000 */
[C---:B0-----:R-:W-:Y:S01]  /*4210*/  FMUL R4, R69.reuse, R4 ;  /* 0x0000000445047220 */ /* 0x041fe20000400000 */
        /* <DEDUP_REMOVED lines=63> */
[----:B------:R1:W-:Y:S01]  /*4610*/  STTM.x64 tmem[UR25], R4 ;  /* 0x00000004000079ed */ /* 0x0003e20008340019 */
[----:B------:R-:W0:Y:S02]  /*4620*/  FENCE.VIEW.ASYNC.T ;  /* 0x00000000000073c6 */ /* 0x000e240000000200 */
[----:B0-----:R-:W-:Y:S06]  /*4630*/  BAR.SYNC.DEFER_BLOCKING 0x0 ;  /* 0x0000000000007b1d */ /* 0x001fec0000010000 */
[----:B------:R0:W-:Y:S06]  /*4640*/  MEMBAR.ALL.CTA ;  /* 0x0000000000007992 */ /* 0x0001ec0000008000 */
[----:B0-----:R-:W0:Y:S02]  /*4650*/  FENCE.VIEW.ASYNC.S ;  /* 0x00000000000073c6 */ /* 0x001e240000000000 */
[----:B0-----:R-:W-:Y:S06]  /*4660*/  BAR.SYNC.DEFER_BLOCKING 0x0 ;  /* 0x0000000000007b1d */ /* 0x001fec0000010000 */
[----:B------:R-:W-:Y:S05]  /*4670*/  BRA.U UP1, `(.L_x_16) ;  /* 0x0000000101347547 */ /* 0x000fea000b800000 */
[----:B------:R-:W-:Y:S02]  /*4680*/  UIADD3 UR7, UPT, UPT, UR22, 0x40, URZ ;  /* 0x0000004016077890 */ /* 0x000fe4000fffe0ff */
[----:B------:R-:W-:Y:S01]  /*4690*/  UIADD3 UR21, UPT, UPT, UR22, 0xa8, URZ ;  /* 0x000000a816157890 */ /* 0x000fe2000fffe0ff */
[----:B------:R-:W-:Y:S01]  /*46a0*/  UMOV UR18, 0x0 ;  /* 0x0000000000127882 */ /* 0x000fe20000000000 */
[----:B------:R-:W-:Y:S01]  /*46b0*/  UMOV UR19, 0x8100010 ;  /* 0x0810001000137882 */ /* 0x000fe20000000000 */
[----:B------:R-:W-:Y:S01]  /*46c0*/  UMOV UR8, UR27 ;  /* 0x0000001b00087c82 */ /* 0x000fe20008000000 */
[----:B------:R-:W-:Y:S01]  /*46d0*/  UMOV UR9, URZ ;  /* 0x000000ff00097c82 */ /* 0x000fe20008000000 */
[----:B------:R-:W-:Y:S01]  /*46e0*/  UMOV UR52, 0x0 ;  /* 0x0000000000347882 */ /* 0x000fe20000000000 */
[----:B------:R-:W-:Y:S01]  /*46f0*/  UMOV UR53, 0x8100010 ;  /* 0x0810001000357882 */ /* 0x000fe20000000000 */
[----:B------:R0:W-:Y:S01]  /*4700*/  UTCHMMA tmem[UR29], gdesc[UR12], tmem[UR22], tmem[UR18], idesc[UR19], UPT ;  /* 0x00ff120c1d0079ea */ /* 0x0001e2000b800016 */
[----:B------:R-:W-:Y:S01]  /*4710*/  UMOV UR5, UR8 ;  /* 0x0000000800057c82 */ /* 0x000fe20008000000 */
[----:B------:R0:W-:Y:S01]  /*4720*/  UTCHMMA tmem[UR21], gdesc[UR12], tmem[UR7], tmem[UR52], idesc[UR53], UPT ;  /* 0x00ff340c150079ea */ /* 0x0001e2000b800007 */
[----:B------:R0:W-:Y:S01]  /*4730*/  UTCBAR [UR5], URZ ;  /* 0x000000ff050073e9 */ /* 0x0001e200080000ff */
[----:B------:R-:W-:-:S02]  /*4740*/  NOP ;  /* 0x0000000000007918 */ /* 0x000fc40000000000 */
.L_x_16:
[----:B------:R-:W-:Y:S01]  /*4750*/  UIADD3 UR33, UPT, UPT, UR33, 0x1, URZ ;  /* 0x0000000121217890 */ /* 0x000fe2000fffe0ff */
[----:B------:R-:W-:Y:S01]  /*4760*/  FFMA R94, R69, R94, R98 ;  /* 0x0000005e455e7223 */ /* 0x000fe20000000062 */
[----:B------:R-:W-:Y:S01]  /*4770*/  UIADD3 UR6, UPT, UPT, UR6, 0x10, URZ ;  /* 0x0000001006067890 */ /* 0x000fe2000fffe0ff */
[----:B------:R-:W-:Y:S01]  /*4780*/  IADD3 R99, PT, PT, R99, UR32, RZ ;  /* 0x0000002063637c10 */ /* 0x000fe2000fffe0ff */
[----:B------:R-:W-:Y:S01]  /*4790*/  UISETP.GT.AND UP2, UPT, UR33, 0x1, UPT ;  /* 0x000000012100788c */ /* 0x000fe2000bf44270 */
[----:B------:R-:W-:Y:S02]  /*47a0*/  IADD3 R97, PT, PT, R95, R97, RZ ;  /* 0x000000615f617210 */ /* 0x000fe40007ffe0ff */
[----:B-1----:R-:W-:Y:S01]  /*47b0*/  MOV R12, UR4 ;  /* 0x00000004000c7c02 */ /* 0x002fe20008000f00 */
[----:B0-----:R-:W-:Y:S01]  /*47c0*/  USEL UR7, URZ, 0x1, !UP2 ;  /* 0x00000001ff077887 */ /* 0x001fe2000d000000 */
[----:B------:R-:W-:Y:S01]  /*47d0*/  MOV R28, R77 ;  /* 0x0000004d001c7202 */ /* 0x000fe20000000f00 */
[----:B------:R-:W-:-:S02]  /*47e0*/  USEL UR33, UR33, URZ, !UP2 ;  /* 0x000000ff21217287 */ /* 0x000fc4000d000000 */
[----:B------:R-:W-:Y:S02]  /*47f0*/  UISETP.GE.AND UP2, UPT, UR6, UR31, UPT ;  /* 0x0000001f0600728c */ /* 0x000fe4000bf46270 */
[----:B------:R-:W-:-:S07]  /*4800*/  ULOP3.LUT UR7, UR4, UR7, URZ, 0x3c, !UPT ;  /* 0x0000000704077292 */ /* 0x000fce000f8e3cff */
[----:B------:R-:W-:Y:S05]  /*4810*/  BRA.U !UP2, `(.L_x_17) ;  /* 0xffffffed0a9c7547 */ /* 0x000fea000b83ffff */
.L_x_12:
[C---:B------:R-:W-:Y:S01]  /*4820*/  FMUL R2, R94.reuse, 8388608 ;  /* 0x4b0000005e027820 */ /* 0x040fe20000400000 */
[C---:B------:R-:W-:Y:S01]  /*4830*/  FSETP.GEU.AND P5, PT, R94.reuse, 1.175494350822287508e-38, PT ;  /* 0x008000005e00780b */ /* 0x040fe20003fae000 */
[----:B------:R-:W-:Y:S01]  /*4840*/  HFMA2 R3, -RZ, RZ, 1.443359375, -0.2030029296875 ;  /* 0x3dc6b27fff037431 */ /* 0x000fe200000001ff */
[----:B------:R-:W0:Y:S01]  /*4850*/  LDCU UR5, c[0x0][0x3f0] ;  /* 0x00007e00ff0577ac */ /* 0x000e220008000800 */
[----:B------:R-:W-:Y:S02]  /*4860*/  FSETP.GT.AND P2, PT, |R94|, 8.50705917302346158658e+37, PT ;  /* 0x7e8000005e00780b */ /* 0x000fe40003f44200 */
[----:B------:R-:W-:Y:S01]  /*4870*/  FSEL R72, R2, R94, !P5 ;  /* 0x0000005e02487208 */ /* 0x000fe20006800000 */
[----:B------:R-:W2:Y:S03]  /*4880*/  LDCU.64 UR6, c[0x0][0x3e0] ;  /* 0x00007c00ff0677ac */ /* 0x000ea60008000a00 */
[----:B------:R-:W-:-:S02]  /*4890*/  IADD3 R2, PT, PT, R72, -0x3f3504f3, RZ ;  /* 0xc0cafb0d48027810 */ /* 0x000fc40007ffe0ff */
[----:B------:R-:W-:Y:S02]  /*48a0*/  ISETP.GE.U32.AND P3, PT, R72, 0x7f800000, PT ;  /* 0x7f8000004800780c */ /* 0x000fe40003f66070 */
[----:B------:R-:W-:-:S04]  /*48b0*/  LOP3.LUT R69, R2, 0xff800000, RZ, 0xc0, !PT ;  /* 0xff80000002457812 */ /* 0x000fc800078ec0ff */
[----:B------:R-:W-:Y:S01]  /*48c0*/  IADD3 R2, PT, PT, R72, -R69, RZ ;  /* 0x8000004548027210 */ /* 0x000fe20007ffe0ff */
[----:B0-----:R-:W-:-:S04]  /*48d0*/  UISETP.GE.AND UP0, UPT, UR5, 0x1, UPT ;  /* 0x000000010500788c */ /* 0x001fc8000bf06270 */
[----:B------:R-:W-:-:S04]  /*48e0*/  FADD R70, R2, -1 ;  /* 0xbf80000002467421 */ /* 0x000fc80000000000 */
[----:B------:R-:W-:-:S04]  /*48f0*/  FFMA.FTZ R3, R70, R3, -0.16845393180847167969 ;  /* 0xbe2c7f3046037423 */ /* 0x000fc80000010003 */
[----:B------:R-:W-:-:S04]  /*4900*/  FFMA.FTZ R3, R70, R3, 0.1716887056827545166 ;  /* 0x3e2fcf2a46037423 */ /* 0x000fc80000010003 */
[C---:B-1----:R-:W-:Y:S02]  /*4910*/  FFMA.FTZ R5, R70.reuse, R3, -0.17900948226451873779 ;  /* 0xbe374e4346057423 */ /* 0x042fe40000010003 */
[----:B------:R-:W0:Y:S02]  /*4920*/  LDC.64 R2, c[0x0][0x398] ;  /* 0x0000e600ff027b82 */ /* 0x000e240000000a00 */
[----:B------:R-:W-:-:S04]  /*4930*/  FFMA.FTZ R5, R70, R5, 0.20512372255325317383 ;  /* 0x3e520bf446057423 */ /* 0x000fc80000010005 */
[----:B------:R-:W-:-:S04]  /*4940*/  FFMA.FTZ R5, R70, R5, -0.24046532809734344482 ;  /* 0xbe763c8b46057423 */ /* 0x000fc80000010005 */
[----:B------:R-:W-:-:S04]  /*4950*/  FFMA.FTZ R5, R70, R5, 0.28857114911079406738 ;  /* 0x3e93bf9946057423 */ /* 0x000fc80000010005 */
[----:B------:R-:W-:-:S04]  /*4960*/  FFMA.FTZ R5, R70, R5, -0.36067417263984680176 ;  /* 0xbeb8aa4946057423 */ /* 0x000fc80000010005 */
[----:B------:R-:W-:Y:S01]  /*4970*/  FFMA.FTZ R5, R70, R5, 0.48089820146560668945 ;  /* 0x3ef6384a46057423 */ /* 0x000fe20000010005 */
[----:B--2---:R-:W-:Y:S06]  /*4980*/  BRA.U !UP0, `(.L_x_18) ;  /* 0x0000000108107547 */ /* 0x004fec000b800000 */
[----:B------:R-:W-:-:S06]  /*4990*/  USHF.L.U32 UR4, UR4, 0x1f, URZ ;  /* 0x0000001f04047899 */ /* 0x000fcc00080006ff */
[----:B------:R-:W-:-:S04]  /*49a0*/  MOV R4, UR4 ;  /* 0x0000000400047c02 */ /* 0x000fc80008000f00 */
[----:B------:R-:W1:Y:S02]  /*49b0*/  SYNCS.PHASECHK.TRANS64.TRYWAIT P4, [UR27], R4 ;  /* 0x00000004ff0075a7 */ /* 0x000e64000808111b */
[----:B-1----:R-:W-:Y:S05]  /*49c0*/  @!P4 BRA `(.L_x_19) ;  /* 0x0000002400e8c947 */ /* 0x002fea0003800000 */
.L_x_18:
[----:B------:R-:W-:Y:S01]  /*49d0*/  BAR.SYNC.DEFER_BLOCKING 0x0 ;  /* 0x0000000000007b1d */ /* 0x000fe20000010000 */
[----:B------:R-:W-:Y:S01]  /*49e0*/  FFMA.FTZ R71, R70, R5, -0.72134751081466674805 ;  /* 0xbf38aa3b46477423 */ /* 0x000fe20000010005 */
[----:B------:R-:W-:Y:S01]  /*49f0*/  FSEL R68, RZ, -23, P5 ;  /* 0xc1b80000ff447808 */ /* 0x000fe20002800000 */
[----:B------:R-:W-:Y:S01]  /*4a00*/  UIMAD UR4, UR24, UR6, URZ ;  /* 0x00000006180472a4 */ /* 0x000fe2000f8e02ff */
[----:B------:R-:W-:Y:S01]  /*4a10*/  FSETP.GEU.AND P5, PT, |R94|, 1.175494350822287508e-38, PT ;  /* 0x008000005e00780b */ /* 0x000fe20003fae200 */
[----:B------:R-:W-:Y:S01]  /*4a20*/  FMUL R71, R70, R71 ;  /* 0x0000004746477220 */ /* 0x000fe20000400000 */
[----:B------:R-:W-:Y:S01]  /*4a30*/  I2FP.F32.S32 R69, R69 ;  /* 0x0000004500457245 */ /* 0x000fe20000201400 */
[----:B------:R-:W-:Y:S01]  /*4a40*/  @P2 FMUL R94, R94, 0.25 ;  /* 0x3e8000005e5e2820 */ /* 0x000fe20000400000 */
[----:B------:R-:W1:Y:S01]  /*4a50*/  LDC R97, c[0x0][0x3e8] ;  /* 0x0000fa00ff617b82 */ /* 0x000e620000000800 */
[----:B------:R-:W-:Y:S01]  /*4a60*/  FMUL R71, R70, R71 ;  /* 0x0000004746477220 */ /* 0x000fe20000400000 */
[----:B------:R-:W-:Y:S01]  /*4a70*/  USHF.L.U32 UR5, UR4, 0x1, URZ ;  /* 0x0000000104057899 */ /* 0x000fe200080006ff */
[----:B------:R-:W-:Y:S01]  /*4a80*/  FFMA.FTZ R68, R69, 1.1920928955078125e-07, R68 ;  /* 0x3400000045447823 */ /* 0x000fe20000010044 */
[----:B------:R-:W-:-:S02]  /*4a90*/  IMAD R69, R0, UR7, RZ ;  /* 0x0000000700457c24 */ /* 0x000fc4000f8e02ff */
[----:B------:R-:W-:Y:S01]  /*4aa0*/  FFMA.FTZ R71, R70, 1.4426950216293334961, R71 ;  /* 0x3fb8aa3b46477823 */ /* 0x000fe20000010047 */
[----:B------:R-:W-:Y:S02]  /*4ab0*/  @P3 MOV R70, 0x7f800000 ;  /* 0x7f80000000463802 */ /* 0x000fe40000000f00 */
[----:B------:R-:W-:Y:S01]  /*4ac0*/  FSETP.NEU.AND P4, PT, R72, RZ, PT ;  /* 0x000000ff4800720b */ /* 0x000fe20003f8d000 */
[----:B------:R-:W-:Y:S01]  /*4ad0*/  @!P5 FMUL R94, R94, 16777216 ;  /* 0x4b8000005e5ed820 */ /* 0x000fe20000400000 */
[----:B------:R-:W-:Y:S01]  /*4ae0*/  FADD R68, R68, R71 ;  /* 0x0000004744447221 */ /* 0x000fe20000000000 */
[----:B------:R-:W-:Y:S01]  /*4af0*/  @P3 FFMA.FTZ R68, R72, R70, +INF ;  /* 0x7f80000048443423 */ /* 0x000fe20000010046 */
[C---:B------:R-:W-:Y:S01]  /*4b00*/  SHF.L.U32 R71, R69.reuse, 0x1, RZ ;  /* 0x0000000145477819 */ /* 0x040fe200000006ff */
[----:B------:R-:W-:Y:S02]  /*4b10*/  IMAD.HI R70, R69, 0x2, RZ ;  /* 0x0000000245467827 */ /* 0x000fe400078e02ff */
[----:B------:R-:W2:Y:S01]  /*4b20*/  MUFU.RCP R69, R94 ;  /* 0x0000005e00457308 */ /* 0x000ea20000001000 */
[----:B------:R-:W3:Y:S02]  /*4b30*/  @!P1 SYNCS.CCTL.IV [UR23+0x9800] ;  /* 0x00980000ff0099b1 */ /* 0x000ee40008000017 */
[----:B---3--:R-:W-:Y:S01]  /*4b40*/  BAR.SYNC.DEFER_BLOCKING 0x0 ;  /* 0x0000000000007b1d */ /* 0x008fe20000010000 */
[----:B0-----:R-:W-:Y:S01]  /*4b50*/  IADD3 R2, P3, P6, R71, UR5, R2 ;  /* 0x0000000547027c10 */ /* 0x001fe2000fe7e002 */
[----:B------:R-:W-:Y:S01]  /*4b60*/  UIMAD.WIDE UR4, UR4, 0x2, URZ ;  /* 0x00000002040478a5 */ /* 0x000fe2000f8e02ff */
[----:B------:R-:W-:Y:S01]  /*4b70*/  FSEL R68, R68, -INF , P4 ;  /* 0xff80000044447808 */ /* 0x000fe20002000000 */
[----:B-1----:R-:W-:-:S02]  /*4b80*/  IMAD R181, R97, 0x60, RZ ;  /* 0x0000006061b57824 */ /* 0x002fc400078e02ff */
[----:B------:R-:W0:Y:S02]  /*4b90*/  LDTM.x64 R4, tmem[UR25] ;  /* 0x00000019000479ee */ /* 0x000e240008340000 */
[----:B------:R-:W-:Y:S01]  /*4ba0*/  IADD3.X R3, PT, PT, R70, UR5, R3, P3, P6 ;  /* 0x0000000546037c10 */ /* 0x000fe20009fec403 */
[C---:B------:R-:W-:Y:S02]  /*4bb0*/  IMAD R165, R97.reuse, 0x50, RZ ;  /* 0x0000005061a57824 */ /* 0x040fe400078e02ff */
[----:B------:R-:W-:Y:S01]  /*4bc0*/  FFMA R84, R68, 0.69314718246459960938, R77 ;  /* 0x3f31721844547823 */ /* 0x000fe2000000004d */
[C---:B------:R-:W-:Y:S01]  /*4bd0*/  IMAD R197, R97.reuse, 0x70, RZ ;  /* 0x0000007061c57824 */ /* 0x040fe200078e02ff */
[CC--:B------:R-:W-:Y:S01]  /*4be0*/  LEA R83, R97.reuse, -R97.reuse, 0x5 ;  /* 0x8000006161537211 */ /* 0x0c0fe200078e28ff */
[C---:B------:R-:W-:Y:S01]  /*4bf0*/  IMAD R173, R97.reuse, 0x58, RZ ;  /* 0x0000005861ad7824 */ /* 0x040fe200078e02ff */
[C---:B------:R-:W-:Y:S01]  /*4c00*/  LEA R111, R97.reuse, R97, 0x5 ;  /* 0x00000061616f7211 */ /* 0x040fe200078e28ff */
[C---:B------:R-:W-:Y:S01]  /*4c10*/  IMAD R189, R97.reuse, 0x68, RZ ;  /* 0x0000006861bd7824 */ /* 0x040fe200078e02ff */
[----:B------:R-:W1:Y:S01]  /*4c20*/  LDCU UR4, c[0x0][0x3ec] ;  /* 0x00007d80ff0477ac */ /* 0x000e620008000800 */
[----:B------:R-:W-:-:S02]  /*4c30*/  IMAD R205, R97, 0x78, RZ ;  /* 0x0000007861cd7824 */ /* 0x000fc400078e02ff */
[C---:B------:R-:W-:Y:S02]  /*4c40*/  IMAD R155, R97.reuse, 0x44, RZ ;  /* 0x00000044619b7824 */ /* 0x040fe400078e02ff */
[C---:B------:R-:W-:Y:S02]  /*4c50*/  IMAD R161, R97.reuse, 0x4c, RZ ;  /* 0x0000004c61a17824 */ /* 0x040fe400078e02ff */
[C---:B------:R-:W-:Y:S01]  /*4c60*/  IMAD R169, R97.reuse, 0x54, RZ ;  /* 0x0000005461a97824 */ /* 0x040fe200078e02ff */
[----:B------:R-:W3:Y:S01]  /*4c70*/  @!P1 SYNCS.CCTL.IV [UR23+0x9808] ;  /* 0x00980800ff0099b1 */ /* 0x000ee20008000017 */
[C---:B------:R-:W-:Y:S01]  /*4c80*/  IMAD R177, R97.reuse, 0x5c, RZ ;  /* 0x0000005c61b17824 */ /* 0x040fe200078e02ff */
[----:B------:R-:W-:Y:S01]  /*4c90*/  NOP ;  /* 0x0000000000007918 */ /* 0x000fe20000000000 */
[C---:B------:R-:W-:Y:S02]  /*4ca0*/  IMAD R73, R97.reuse, 0x2e, RZ ;  /* 0x0000002e61497824 */ /* 0x040fe400078e02ff */
[----:B------:R-:W-:-:S02]  /*4cb0*/  IMAD R185, R97, 0x64, RZ ;  /* 0x0000006461b97824 */ /* 0x000fc400078e02ff */
[----:B0-----:R-:W-:Y:S01]  /*4cc0*/  @P2 FMUL R10, R10, 0.25 ;  /* 0x3e8000000a0a2820 */ /* 0x001fe20000400000 */
[----:B------:R-:W-:Y:S01]  /*4cd0*/  @P2 FMUL R11, R11, 0.25 ;  /* 0x3e8000000b0b2820 */ /* 0x000fe20000400000 */
[----:B------:R-:W-:Y:S01]  /*4ce0*/  @P2 FMUL R4, R4, 0.25 ;  /* 0x3e80000004042820 */ /* 0x000fe20000400000 */
[----:B------:R-:W-:Y:S01]  /*4cf0*/  @P2 FMUL R5, R5, 0.25 ;  /* 0x3e80000005052820 */ /* 0x000fe20000400000 */
[----:B------:R-:W-:Y:S01]  /*4d00*/  @P2 FMUL R14, R14, 0.25 ;  /* 0x3e8000000e0e2820 */ /* 0x000fe20000400000 */
[----:B------:R-:W-:Y:S01]  /*4d10*/  @P2 FMUL R15, R15, 0.25 ;  /* 0x3e8000000f0f2820 */ /* 0x000fe20000400000 */
[----:B------:R-:W-:Y:S01]  /*4d20*/  @P2 FMUL R16, R16, 0.25 ;  /* 0x3e80000010102820 */ /* 0x000fe20000400000 */
[----:B------:R-:W-:Y:S01]  /*4d30*/  @P2 FMUL R17, R17, 0.25 ;  /* 0x3e80000011112820 */ /* 0x000fe20000400000 */
[----:B------:R-:W-:Y:S01]  /*4d40*/  @P2 FMUL R12, R12, 0.25 ;  /* 0x3e8000000c0c2820 */ /* 0x000fe20000400000 */
[----:B------:R-:W-:Y:S01]  /*4d50*/  @!P5 FMUL R10, R10, 16777216 ;  /* 0x4b8000000a0ad820 */ /* 0x000fe20000400000 */
[----:B------:R-:W-:Y:S01]  /*4d60*/  @!P5 FMUL R11, R11, 16777216 ;  /* 0x4b8000000b0bd820 */ /* 0x000fe20000400000 */
[----:B------:R-:W-:Y:S01]  /*4d70*/  @P2 FMUL R20, R20, 0.25 ;  /* 0x3e80000014142820 */ /* 0x000fe20000400000 */
[----:B------:R-:W-:Y:S01]  /*4d80*/  @P2 FMUL R21, R21, 0.25 ;  /* 0x3e80000015152820 */ /* 0x000fe20000400000 */
[----:B------:R-:W-:Y:S01]  /*4d90*/  @!P5 FMUL R4, R4, 16777216 ;  /* 0x4b8000000404d820 */ /* 0x000fe20000400000 */
[----:B------:R-:W-:Y:S01]  /*4da0*/  @!P5 FMUL R5, R5, 16777216 ;  /* 0x4b8000000505d820 */ /* 0x000fe20000400000 */
[----:B------:R-:W-:Y:S01]  /*4db0*/  @!P5 FMUL R14, R14, 16777216 ;  /* 0x4b8000000e0ed820 */ /* 0x000fe20000400000 */
[----:B------:R-:W-:Y:S01]  /*4dc0*/  @!P5 FMUL R15, R15, 16777216 ;  /* 0x4b8000000f0fd820 */ /* 0x000fe20000400000 */
[----:B------:R-:W-:Y:S01]  /*4dd0*/  @!P5 FMUL R16, R16, 16777216 ;  /* 0x4b8000001010d820 */ /* 0x000fe20000400000 */
[----:B------:R-:W-:Y:S01]  /*4de0*/  @!P5 FMUL R17, R17, 16777216 ;  /* 0x4b8000001111d820 */ /* 0x000fe20000400000 */
        /* <DEDUP_REMOVED lines=12> */
[C---:B--2---:R-:W-:Y:S01]  /*4eb0*/  FMUL R88, R69.reuse, R10 ;  /* 0x0000000a45587220 */ /* 0x044fe20000400000 */
[----:B------:R-:W-:Y:S01]  /*4ec0*/  FMUL R11, R69, R11 ;  /* 0x0000000b450b7220 */ /* 0x000fe20000400000 */
[----:B------:R-:W-:Y:S01]  /*4ed0*/  @P2 FMUL R18, R18, 0.25 ;  /* 0x3e80000012122820 */ /* 0x000fe20000400000 */
[----:B------:R-:W-:Y:S01]  /*4ee0*/  @!P5 FMUL R20, R20, 16777216 ;  /* 0x4b8000001414d820 */ /* 0x000fe20000400000 */
[----:B------:R-:W-:Y:S01]  /*4ef0*/  @!P5 FMUL R21, R21, 16777216 ;  /* 0x4b8000001515d820 */ /* 0x000fe20000400000 */
[----:B------:R-:W-:Y:S01]  /*4f00*/  FMUL R85, R69, R4 ;  /* 0x0000000445557220 */ /* 0x000fe20000400000 */
[----:B------:R-:W-:Y:S01]  /*4f10*/  @P2 FMUL R34, R34, 0.25 ;  /* 0x3e80000022222820 */ /* 0x000fe20000400000 */
[----:B------:R-:W-:Y:S01]  /*4f20*/  @P2 FMUL R35, R35, 0.25 ;  /* 0x3e80000023232820 */ /* 0x000fe20000400000 */
[C---:B------:R-:W-:Y:S01]  /*4f30*/  FMUL R4, R69.reuse, R5 ;  /* 0x0000000545047220 */ /* 0x040fe20000400000 */
[C---:B------:R-:W-:Y:S01]  /*4f40*/  FMUL R90, R69.reuse, R14 ;  /* 0x0000000e455a7220 */ /* 0x040fe20000400000 */
[C---:B------:R-:W-:Y:S01]  /*4f50*/  FMUL R15, R69.reuse, R15 ;  /* 0x0000000f450f7220 */ /* 0x040fe20000400000 */
[C---:B------:R-:W-:Y:S01]  /*4f60*/  FMUL R91, R69.reuse, R16 ;  /* 0x00000010455b7220 */ /* 0x040fe20000400000 */
[----:B------:R-:W-:Y:S01]  /*4f70*/  FMUL R10, R69, R17 ;  /* 0x00000011450a7220 */ /* 0x000fe20000400000 */
[----:B------:R-:W-:Y:S01]  /*4f80*/  @!P5 FMUL R6, R6, 16777216 ;  /* 0x4b8000000606d820 */ /* 0x000fe20000400000 */
[----:B------:R-:W-:Y:S01]  /*4f90*/  @!P5 FMUL R7, R7, 16777216 ;  /* 0x4b8000000707d820 */ /* 0x000fe20000400000 */
[----:B------:R-:W-:Y:S01]  /*4fa0*/  @!P5 FMUL R8, R8, 16777216 ;  /* 0x4b8000000808d820 */ /* 0x000fe20000400000 */
[----:B------:R-:W-:Y:S01]  /*4fb0*/  @!P5 FMUL R30, R30, 16777216 ;  /* 0x4b8000001e1ed820 */ /* 0x000fe20000400000 */
[----:B------:R-:W-:Y:S01]  /*4fc0*/  @!P5 FMUL R31, R31, 16777216 ;  /* 0x4b8000001f1fd820 */ /* 0x000fe20000400000 */
[----:B------:R-:W-:-:S02]  /*4fd0*/  IMAD R5, R97, 0x30, RZ ;  /* 0x0000003061057824 */ /* 0x000fc400078e02ff */
[----:B------:R-:W-:Y:S01]  /*4fe0*/  @!P5 FMUL R9, R9, 16777216 ;  /* 0x4b8000000909d820 */ /* 0x000fe20000400000 */
[----:B------:R-:W-:Y:S01]  /*4ff0*/  @!P5 FMUL R13, R13, 16777216 ;  /* 0x4b8000000d0dd820 */ /* 0x000fe20000400000 */
[----:B------:R-:W-:Y:S01]  /*5000*/  @!P5 FMUL R22, R22, 16777216 ;  /* 0x4b8000001616d820 */ /* 0x000fe20000400000 */
[----:B------:R-:W-:Y:S01]  /*5010*/  @!P5 FMUL R23, R23, 16777216 ;  /* 0x4b8000001717d820 */ /* 0x000fe20000400000 */
[----:B------:R-:W-:Y:S01]  /*5020*/  @!P5 FMUL R24, R24, 16777216 ;  /* 0x4b8000001818d820 */ /* 0x000fe20000400000 */
[----:B------:R-:W-:Y:S01]  /*5030*/  @!P5 FMUL R25, R25, 16777216 ;  /* 0x4b8000001919d820 */ /* 0x000fe20000400000 */
[----:B------:R-:W-:Y:S01]  /*5040*/  FMUL R89, R69, R12 ;  /* 0x0000000c45597220 */ /* 0x000fe20000400000 */
[----:B------:R-:W-:Y:S01]  /*5050*/  @P2 FMUL R28, R28, 0.25 ;  /* 0x3e8000001c1c2820 */ /* 0x000fe20000400000 */
[----:B------:R-:W-:Y:S01]  /*5060*/  @P2 FMUL R29, R29, 0.25 ;  /* 0x3e8000001d1d2820 */ /* 0x000fe20000400000 */
[----:B------:R-:W-:Y:S01]  /*5070*/  @P2 FMUL R32, R32, 0.25 ;  /* 0x3e80000020202820 */ /* 0x000fe20000400000 */
[----:B------:R-:W-:Y:S01]  /*5080*/  @P2 FMUL R33, R33, 0.25 ;  /* 0x3e80000021212820 */ /* 0x000fe20000400000 */
[----:B------:R-:W-:Y:S01]  /*5090*/  @P2 FMUL R46, R46, 0.25 ;  /* 0x3e8000002e2e2820 */ /* 0x000fe20000400000 */
[----:B------:R-:W-:Y:S01]  /*50a0*/  @P2 FMUL R47, R47, 0.25 ;  /* 0x3e8000002f2f2820 */ /* 0x000fe20000400000 */
[----:B------:R-:W-:Y:S01]  /*50b0*/  @!P5 FMUL R18, R18, 16777216 ;  /* 0x4b8000001212d820 */ /* 0x000fe20000400000 */
[C---:B------:R-:W-:Y:S01]  /*50c0*/  FMUL R93, R69.reuse, R20 ;  /* 0x00000014455d7220 */ /* 0x040fe20000400000 */
[----:B------:R-:W-:Y:S01]  /*50d0*/  FMUL R12, R69, R21 ;  /* 0x00000015450c7220 */ /* 0x000fe20000400000 */
[----:B------:R-:W-:Y:S01]  /*50e0*/  F2FP.F16.F32.PACK_AB R88, R11, R88 ;  /* 0x000000580b58723e */ /* 0x000fe200000000ff */
[----:B------:R-:W-:Y:S01]  /*50f0*/  @!P5 FMUL R34, R34, 16777216 ;  /* 0x4b8000002222d820 */ /* 0x000fe20000400000 */
[----:B------:R-:W-:Y:S01]  /*5100*/  @!P5 FMUL R35, R35, 16777216 ;  /* 0x4b8000002323d820 */ /* 0x000fe20000400000 */
[----:B------:R-:W-:-:S02]  /*5110*/  IMAD R11, R97, 0x18, RZ ;  /* 0x00000018610b7824 */ /* 0x000fc400078e02ff */
        /* <DEDUP_REMOVED lines=33> */
[C---:B------:R-:W-:Y:S01]  /*5330*/  FMUL R86, R69.reuse, R6 ;  /* 0x0000000645567220 */ /* 0x040fe20000400000 */
[C---:B------:R-:W-:Y:S01]  /*5340*/  FMUL R7, R69.reuse, R7 ;  /* 0x0000000745077220 */ /* 0x040fe20000400000 */
[C---:B------:R-:W-:Y:S01]  /*5350*/  FMUL R87, R69.reuse, R8 ;  /* 0x0000000845577220 */ /* 0x040fe20000400000 */
[C---:B------:R-:W-:Y:S01]  /*5360*/  FMUL R99, R69.reuse, R30 ;  /* 0x0000001e45637220 */ /* 0x040fe20000400000 */
[----:B------:R-:W-:Y:S01]  /*5370*/  FMUL R16, R69, R31 ;  /* 0x0000001f45107220 */ /* 0x000fe20000400000 */
[----:B------:R-:W-:Y:S01]  /*5380*/  F2FP.F16.F32.PACK_AB R90, R15, R90 ;  /* 0x0000005a0f5a723e */ /* 0x000fe200000000ff */
[C---:B------:R-:W-:Y:S01]  /*5390*/  FMUL R6, R69.reuse, R9 ;  /* 0x0000000945067220 */ /* 0x040fe20000400000 */
[----:B------:R-:W-:Y:S01]  /*53a0*/  F2FP.F16.F32.PACK_AB R91, R10, R91 ;  /* 0x0000005b0a5b723e */ /* 0x000fe200000000ff */
[C---:B------:R-:W-:Y:S01]  /*53b0*/  FMUL R8, R69.reuse, R13 ;  /* 0x0000000d45087220 */ /* 0x040fe20000400000 */
[C---:B------:R-:W-:Y:S01]  /*53c0*/  FMUL R94, R69.reuse, R22 ;  /* 0x00000016455e7220 */ /* 0x040fe20000400000 */
[C---:B------:R-:W-:Y:S01]  /*53d0*/  FMUL R23, R69.reuse, R23 ;  /* 0x0000001745177220 */ /* 0x040fe20000400000 */
[C---:B------:R-:W-:Y:S01]  /*53e0*/  FMUL R95, R69.reuse, R24 ;  /* 0x00000018455f7220 */ /* 0x040fe20000400000 */
[----:B------:R-:W-:Y:S01]  /*53f0*/  FMUL R14, R69, R25 ;  /* 0x00000019450e7220 */ /* 0x000fe20000400000 */
[----:B------:R-:W-:Y:S01]  /*5400*/  F2FP.F16.F32.PACK_AB R85, R4, R85 ;  /* 0x000000550455723e */ /* 0x000fe200000000ff */
[----:B------:R-:W-:Y:S01]  /*5410*/  IMAD R15, R97, 0x6, RZ ;  /* 0x00000006610f7824 */ /* 0x000fe200078e02ff */
[----:B------:R-:W-:Y:S01]  /*5420*/  IADD3 R10, P2, PT, R5, R2, RZ ;  /* 0x00000002050a7210 */ /* 0x000fe20007f5e0ff */
[----:B------:R-:W-:Y:S01]  /*5430*/  @!P5 FMUL R28, R28, 16777216 ;  /* 0x4b8000001c1cd820 */ /* 0x000fe20000400000 */
[----:B------:R-:W-:Y:S01]  /*5440*/  @!P5 FMUL R29, R29, 16777216 ;  /* 0x4b8000001d1dd820 */ /* 0x000fe20000400000 */
[----:B------:R-:W-:Y:S01]  /*5450*/  @!P5 FMUL R32, R32, 16777216 ;  /* 0x4b8000002020d820 */ /* 0x000fe20000400000 */
[----:B------:R-:W-:Y:S01]  /*5460*/  @!P5 FMUL R33, R33, 16777216 ;  /* 0x4b8000002121d820 */ /* 0x000fe20000400000 */
[----:B------:R-:W-:Y:S01]  /*5470*/  @!P5 FMUL R46, R46, 16777216 ;  /* 0x4b8000002e2ed820 */ /* 0x000fe20000400000 */
[----:B------:R-:W-:Y:S01]  /*5480*/  @!P5 FMUL R47, R47, 16777216 ;  /* 0x4b8000002f2fd820 */ /* 0x000fe20000400000 */
[----:B------:R-:W-:Y:S01]  /*5490*/  FMUL R92, R69, R18 ;  /* 0x00000012455c7220 */ /* 0x000fe20000400000 */
[----:B------:R-:W-:Y:S01]  /*54a0*/  IMAD R13, R97, 0xc, RZ ;  /* 0x0000000c610d7824 */ /* 0x000fe200078e02ff */
[----:B------:R-:W-:Y:S01]  /*54b0*/  IADD3 R4, P6, PT, R181, R2, RZ ;  /* 0x00000002b5047210 */ /* 0x000fe20007fde0ff */
[C---:B------:R-:W-:Y:S01]  /*54c0*/  FMUL R101, R69.reuse, R34 ;  /* 0x0000002245657220 */ /* 0x040fe20000400000 */
[----:B------:R-:W-:Y:S01]  /*54d0*/  FMUL R18, R69, R35 ;  /* 0x0000002345127220 */ /* 0x000fe20000400000 */
[----:B------:R-:W-:Y:S01]  /*54e0*/  F2FP.F16.F32.PACK_AB R93, R12, R93 ;  /* 0x0000005d0c5d723e */ /* 0x000fe200000000ff */
[----:B------:R-:W-:Y:S01]  /*54f0*/  IMAD R17, R97, 0x48, RZ ;  /* 0x0000004861117824 */ /* 0x000fe200078e02ff */
[----:B------:R-:W-:Y:S01]  /*5500*/  IADD3 R12, P4, PT, R11, R2, RZ ;  /* 0x000000020b0c7210 */ /* 0x000fe20007f9e0ff */
[----:B------:R-:W-:Y:S01]  /*5510*/  @!P5 FMUL R38, R38, 16777216 ;  /* 0x4b8000002626d820 */ /* 0x000fe20000400000 */
[----:B------:R-:W-:Y:S01]  /*5520*/  @!P5 FMUL R39, R39, 16777216 ;  /* 0x4b8000002727d820 */ /* 0x000fe20000400000 */
[----:B------:R-:W-:Y:S01]  /*5530*/  F2FP.F16.F32.PACK_AB R86, R7, R86 ;  /* 0x000000560756723e */ /* 0x000fe200000000ff */
[----:B------:R-:W-:Y:S01]  /*5540*/  @!P5 FMUL R19, R19, 16777216 ;  /* 0x4b8000001313d820 */ /* 0x000fe20000400000 */
[----:B------:R-:W-:Y:S01]  /*5550*/  F2FP.F16.F32.PACK_AB R99, R16, R99 ;  /* 0x000000631063723e */ /* 0x000fe200000000ff */
[----:B------:R-:W-:Y:S01]  /*5560*/  @!P5 FMUL R26, R26, 16777216 ;  /* 0x4b8000001a1ad820 */ /* 0x000fe20000400000 */
[----:B------:R-:W-:Y:S01]  /*5570*/  LEA.HI.X.SX32 R11, R11, R3, 0x1, P2 ;  /* 0x000000030b0b7211 */ /* 0x000fe200010f0eff */
[----:B------:R-:W-:Y:S01]  /*5580*/  @!P5 FMUL R27, R27, 16777216 ;  /* 0x4b8000001b1bd820 */ /* 0x000fe20000400000 */
        /* <DEDUP_REMOVED lines=28> */
[C---:B------:R-:W-:Y:S01]  /*5750*/  FMUL R98, R69.reuse, R28 ;  /* 0x0000001c45627220 */ /* 0x040fe20000400000 */
[C---:B------:R-:W-:Y:S01]  /*5760*/  FMUL R29, R69.reuse, R29 ;  /* 0x0000001d451d7220 */ /* 0x040fe20000400000 */
[C---:B------:R-:W-:Y:S01]  /*5770*/  FMUL R100, R69.reuse, R32 ;  /* 0x0000002045647220 */ /* 0x040fe20000400000 */
[C---:B------:R-:W-:Y:S01]  /*5780*/  FMUL R33, R69.reuse, R33 ;  /* 0x0000002145217220 */ /* 0x040fe20000400000 */
[C---:B------:R-:W-:Y:S01]  /*5790*/  FMUL R109, R69.reuse, R46 ;  /* 0x0000002e456d7220 */ /* 0x040fe20000400000 */
[----:B------:R-:W-:Y:S01]  /*57a0*/  FMUL R24, R69, R47 ;  /* 0x0000002f45187220 */ /* 0x000fe20000400000 */
[----:B------:R-:W-:Y:S01]  /*57b0*/  F2FP.F16.F32.PACK_AB R87, R6, R87 ;  /* 0x000000570657723e */ /* 0x000fe200000000ff */
[----:B------:R-:W-:Y:S01]  /*57c0*/  IMAD R25, R97, 0x28, RZ ;  /* 0x0000002861197824 */ /* 0x000fe200078e02ff */
[----:B------:R-:W-:Y:S01]  /*57d0*/  F2FP.F16.F32.PACK_AB R94, R23, R94 ;  /* 0x0000005e175e723e */ /* 0x000fe200000000ff */
[----:B------:R-:W-:Y:S01]  /*57e0*/  IMAD R23, R97, 0xa, RZ ;  /* 0x0000000a61177824 */ /* 0x000fe200078e02ff */
[----:B------:R-:W-:Y:S01]  /*57f0*/  F2FP.F16.F32.PACK_AB R95, R14, R95 ;  /* 0x0000005f0e5f723e */ /* 0x000fe200000000ff */
[----:B------:R-:W-:Y:S01]  /*5800*/  FMUL R103, R69, R38 ;  /* 0x0000002645677220 */ /* 0x000fe20000400000 */
[----:B------:R-:W-:Y:S01]  /*5810*/  LEA R7, R97, R97, 0x1 ;  /* 0x0000006161077211 */ /* 0x000fe200078e08ff */
[----:B------:R-:W-:Y:S01]  /*5820*/  FMUL R20, R69, R39 ;  /* 0x0000002745147220 */ /* 0x000fe20000400000 */
[----:B------:R-:W-:Y:S01]  /*5830*/  LEA.HI.X.SX32 R5, R5, R3, 0x1, P6 ;  /* 0x0000000305057211 */ /* 0x000fe200030f0eff */
[----:B------:R-:W-:Y:S01]  /*5840*/  FMUL R105, R69, R42 ;  /* 0x0000002a45697220 */ /* 0x000fe20000400000 */
[-C--:B------:R-:W-:Y:S01]  /*5850*/  IADD3 R16, P2, PT, R15, R2.reuse, RZ ;  /* 0x000000020f107210 */ /* 0x080fe20007f5e0ff */
[----:B------:R-:W-:Y:S01]  /*5860*/  FMUL R22, R69, R43 ;  /* 0x0000002b45167220 */ /* 0x000fe20000400000 */
[----:B------:R-:W-:Y:S01]  /*5870*/  IADD3 R6, P5, PT, R165, R2, RZ ;  /* 0x00000002a5067210 */ /* 0x000fe20007fbe0ff */
[----:B------:R-:W-:Y:S01]  /*5880*/  FMUL R121, R69, R56 ;  /* 0x0000003845797220 */ /* 0x000fe20000400000 */
[-C--:B------:R-:W-:Y:S01]  /*5890*/  IADD3 R14, P6, PT, R13, R2.reuse, RZ ;  /* 0x000000020d0e7210 */ /* 0x080fe20007fde0ff */
[----:B------:R-:W-:Y:S01]  /*58a0*/  FMUL R30, R69, R57 ;  /* 0x00000039451e7220 */ /* 0x000fe20000400000 */
[----:B------:R-:W-:Y:S01]  /*58b0*/  F2FP.F16.F32.PACK_AB R101, R18, R101 ;  /* 0x000000651265723e */ /* 0x000fe200000000ff */
[----:B------:R-:W-:Y:S01]  /*58c0*/  IMAD R21, R97, 0x14, RZ ;  /* 0x0000001461157824 */ /* 0x000fe200078e02ff */
[----:B------:R-:W-:Y:S01]  /*58d0*/  LEA.HI.X.SX32 R13, R13, R3, 0x1, P4 ;  /* 0x000000030d0d7211 */ /* 0x000fe200020f0eff */
[----:B------:R-:W-:Y:S01]  /*58e0*/  FMUL R19, R69, R19 ;  /* 0x0000001345137220 */ /* 0x000fe20000400000 */
[----:B------:R-:W-:Y:S01]  /*58f0*/  IADD3 R18, P4, PT, R17, R2, RZ ;  /* 0x0000000211127210 */ /* 0x000fe20007f9e0ff */
[----:B------:R-:W-:Y:S01]  /*5900*/  FMUL R102, R69, R36 ;  /* 0x0000002445667220 */ /* 0x000fe20000400000 */
[----:B------:R-:W-:Y:S01]  /*5910*/  LEA.HI.X.SX32 R17, R7, R3, 0x1, P2 ;  /* 0x0000000307117211 */ /* 0x000fe200010f0eff */
[----:B------:R-:W-:Y:S01]  /*5920*/  FMUL R37, R69, R37 ;  /* 0x0000002545257220 */ /* 0x000fe20000400000 */
[----:B------:R-:W-:Y:S01]  /*5930*/  F2FP.F16.F32.PACK_AB R98, R29, R98 ;  /* 0x000000621d62723e */ /* 0x000fe200000000ff */
[----:B------:R-:W-:Y:S01]  /*5940*/  FMUL R125, R69, R60 ;  /* 0x0000003c457d7220 */ /* 0x000fe20000400000 */
[----:B------:R-:W-:Y:S01]  /*5950*/  F2FP.F16.F32.PACK_AB R100, R33, R100 ;  /* 0x000000642164723e */ /* 0x000fe200000000ff */
[----:B------:R-:W-:Y:S01]  /*5960*/  FMUL R32, R69, R61 ;  /* 0x0000003d45207220 */ /* 0x000fe20000400000 */
[----:B------:R-:W-:Y:S01]  /*5970*/  F2FP.F16.F32.PACK_AB R109, R24, R109 ;  /* 0x0000006d186d723e */ /* 0x000fe200000000ff */
[----:B------:R-:W-:Y:S01]  /*5980*/  IMAD R33, R97, 0x38, RZ ;  /* 0x0000003861217824 */ /* 0x000fe200078e02ff */
[----:B------:R-:W-:Y:S01]  /*5990*/  LEA.HI.X.SX32 R7, R25, R3, 0x1, P5 ;  /* 0x0000000319077211 */ /* 0x000fe200028f0eff */
[C---:B------:R-:W-:Y:S01]  /*59a0*/  IMAD R29, R97.reuse, 0x1c, RZ ;  /* 0x0000001c611d7824 */ /* 0x040fe200078e02ff */
[----:B------:R-:W-:Y:S01]  /*59b0*/  F2FP.F16.F32.PACK_AB R89, R8, R89 ;  /* 0x000000590859723e */ /* 0x000fe200000000ff */
[C---:B------:R-:W-:Y:S01]  /*59c0*/  IMAD R31, R97.reuse, 0xe, RZ ;  /* 0x0000000e611f7824 */ /* 0x040fe200078e02ff */
[----:B------:R-:W-:Y:S01]  /*59d0*/  LEA R9, R97, R97, 0x2 ;  /* 0x0000006161097211 */ /* 0x000fe200078e10ff */
[----:B------:R-:W-:Y:S01]  /*59e0*/  FMUL R117, R69, R54 ;  /* 0x0000003645757220 */ /* 0x000fe20000400000 */
[-C--:B------:R-:W-:Y:S01]  /*59f0*/  IADD3 R24, P5, PT, R23, R2.reuse, RZ ;  /* 0x0000000217187210 */ /* 0x080fe20007fbe0ff */
[----:B------:R-:W-:Y:S01]  /*5a00*/  FMUL R28, R69, R55 ;  /* 0x00000037451c7220 */ /* 0x000fe20000400000 */
[----:B------:R-:W-:Y:S01]  /*5a10*/  IADD3 R8, P3, PT, R197, R2, RZ ;  /* 0x00000002c5087210 */ /* 0x000fe20007f7e0ff */
[C---:B------:R-:W-:Y:S01]  /*5a20*/  FMUL R108, R69.reuse, R44 ;  /* 0x0000002c456c7220 */ /* 0x040fe20000400000 */
[----:B------:R-:W-:Y:S01]  /*5a30*/  F2FP.F16.F32.PACK_AB R103, R20, R103 ;  /* 0x000000671467723e */ /* 0x000fe200000000ff */
[----:B------:R-:W-:Y:S01]  /*5a40*/  FMUL R45, R69, R45 ;  /* 0x0000002d452d7220 */ /* 0x000fe20000400000 */
[----:B------:R-:W-:Y:S01]  /*5a50*/  LEA.HI.X.SX32 R15, R15, R3, 0x1, P6 ;  /* 0x000000030f0f7211 */ /* 0x000fe200030f0eff */
[C---:B------:R-:W-:Y:S01]  /*5a60*/  FMUL R96, R69.reuse, R26 ;  /* 0x0000001a45607220 */ /* 0x040fe20000400000 */
[----:B------:R-:W-:Y:S01]  /*5a70*/  F2FP.F16.F32.PACK_AB R105, R22, R105 ;  /* 0x000000691669723e */ /* 0x000fe200000000ff */
[----:B------:R-:W-:Y:S01]  /*5a80*/  FMUL R27, R69, R27 ;  /* 0x0000001b451b7220 */ /* 0x000fe20000400000 */
[----:B------:R-:W-:Y:S01]  /*5a90*/  IADD3 R20, P6, PT, R25, R2, RZ ;  /* 0x0000000219147210 */ /* 0x000fe20007fde0ff */
[----:B------:R-:W-:Y:S01]  /*5aa0*/  IMAD R39, R97, 0x24, RZ ;  /* 0x0000002461277824 */ /* 0x000fe200078e02ff */
[----:B------:R-:W-:Y:S01]  /*5ab0*/  F2FP.F16.F32.PACK_AB R121, R30, R121 ;  /* 0x000000791e79723e */ /* 0x000fe200000000ff */
        /* <DEDUP_REMOVED lines=8> */
[C---:B------:R-:W-:Y:S01]  /*5b40*/  IMAD R37, R97.reuse, 0x12, RZ ;  /* 0x0000001261257824 */ /* 0x040fe200078e02ff */
[----:B------:R-:W-:Y:S01]  /*5b50*/  F2FP.F16.F32.PACK_AB R125, R32, R125 ;  /* 0x0000007d207d723e */ /* 0x000fe200000000ff */
[----:B------:R-:W-:Y:S01]  /*5b60*/  IMAD R43, R97, 0x16, RZ ;  /* 0x00000016612b7824 */ /* 0x000fe200078e02ff */
[----:B------:R-:W-:Y:S01]  /*5b70*/  IADD3 R30, P5, PT, R29, R2, RZ ;  /* 0x000000021d1e7210 */ /* 0x000fe20007fbe0ff */
[----:B------:R-:W-:Y:S01]  /*5b80*/  FMUL R104, R69, R40 ;  /* 0x0000002845687220 */ /* 0x000fe20000400000 */
[----:B------:R-:W-:Y:S01]  /*5b90*/  LEA.HI.X.SX32 R9, R33, R3, 0x1, P3 ;  /* 0x0000000321097211 */ /* 0x000fe200018f0eff */
[----:B------:R-:W-:Y:S01]  /*5ba0*/  FMUL R41, R69, R41 ;  /* 0x0000002945297220 */ /* 0x000fe20000400000 */
[----:B------:R-:W-:Y:S01]  /*5bb0*/  LEA R19, R97, -R97, 0x3 ;  /* 0x8000006161137211 */ /* 0x000fe200078e18ff */
[----:B------:R-:W-:Y:S01]  /*5bc0*/  FMUL R127, R69, R62 ;  /* 0x0000003e457f7220 */ /* 0x000fe20000400000 */
[----:B------:R-:W-:Y:S01]  /*5bd0*/  IADD3 R32, P3, PT, R31, R2, RZ ;  /* 0x000000021f207210 */ /* 0x000fe20007f7e0ff */
[----:B------:R-:W-:Y:S01]  /*5be0*/  FMUL R34, R69, R63 ;  /* 0x0000003f45227220 */ /* 0x000fe20000400000 */
[----:B------:R-:W-:Y:S01]  /*5bf0*/  F2FP.F16.F32.PACK_AB R117, R28, R117 ;  /* 0x000000751c75723e */ /* 0x000fe200000000ff */
[----:B------:R-:W-:Y:S01]  /*5c00*/  IMAD R35, R97, 0xb, RZ ;  /* 0x0000000b61237824 */ /* 0x000fe200078e02ff */
[-C--:B------:R-:W-:Y:S01]  /*5c10*/  LEA.HI.X.SX32 R23, R23, R3.reuse, 0x1, P2 ;  /* 0x0000000317177211 */ /* 0x080fe200010f0eff */
[----:B------:R-:W-:Y:S01]  /*5c20*/  IMAD R51, R97, 0x34, RZ ;  /* 0x0000003461337824 */ /* 0x000fe200078e02ff */
[----:B------:R-:W-:Y:S01]  /*5c30*/  F2FP.F16.F32.PACK_AB R108, R45, R108 ;  /* 0x0000006c2d6c723e */ /* 0x000fe200000000ff */
[----:B------:R-:W-:Y:S01]  /*5c40*/  IMAD R45, R97, 0x2c, RZ ;  /* 0x0000002c612d7824 */ /* 0x000fe200078e02ff */
[----:B------:R-:W-:Y:S01]  /*5c50*/  IADD3 R28, P2, PT, R33, R2, RZ ;  /* 0x00000002211c7210 */ /* 0x000fe20007f5e0ff */
[----:B------:R-:W-:Y:S01]  /*5c60*/  IMAD R57, R97, 0x3c, RZ ;  /* 0x0000003c61397824 */ /* 0x000fe200078e02ff */
[----:B------:R-:W-:Y:S01]  /*5c70*/  LEA.HI.X.SX32 R31, R31, R3, 0x1, P5 ;  /* 0x000000031f1f7211 */ /* 0x000fe200028f0eff */
[----:B------:R-:W-:Y:S01]  /*5c80*/  FMUL R124, R69, R64 ;  /* 0x00000040457c7220 */ /* 0x000fe20000400000 */
[----:B------:R-:W-:Y:S01]  /*5c90*/  F2FP.F16.F32.PACK_AB R96, R27, R96 ;  /* 0x000000601b60723e */ /* 0x000fe200000000ff */
[----:B------:R-:W-:Y:S01]  /*5ca0*/  FMUL R65, R69, R65 ;  /* 0x0000004145417220 */ /* 0x000fe20000400000 */
[----:B------:R-:W-:Y:S01]  /*5cb0*/  IADD3 R36, P5, PT, R39, R2, RZ ;  /* 0x0000000227247210 */ /* 0x000fe20007fbe0ff */
[----:B------:R-:W-:Y:S01]  /*5cc0*/  IMAD R55, R97, 0x1e, RZ ;  /* 0x0000001e61377824 */ /* 0x000fe200078e02ff */
[----:B------:R-:W-:Y:S01]  /*5cd0*/  LEA.HI.X.SX32 R33, R19, R3, 0x1, P3 ;  /* 0x0000000313217211 */ /* 0x000fe200018f0eff */
[----:B------:R-:W-:Y:S01]  /*5ce0*/  FMUL R116, R69, R52 ;  /* 0x0000003445747220 */ /* 0x000fe20000400000 */
[----:B------:R-:W-:Y:S01]  /*5cf0*/  LEA R27, R97, R97, 0x3 ;  /* 0x00000061611b7211 */ /* 0x000fe200078e18ff */
[----:B------:R-:W-:Y:S01]  /*5d00*/  FMUL R53, R69, R53 ;  /* 0x0000003545357220 */ /* 0x000fe20000400000 */
[----:B------:R-:W-:Y:S01]  /*5d10*/  IADD3 R38, P3, PT, R37, R2, RZ ;  /* 0x0000000225267210 */ /* 0x000fe20007f7e0ff */
[C---:B------:R-:W-:Y:S01]  /*5d20*/  FMUL R120, R69.reuse, R58 ;  /* 0x0000003a45787220 */ /* 0x040fe20000400000 */
[----:B------:R-:W-:Y:S01]  /*5d30*/  F2FP.F16.F32.PACK_AB R113, R26, R113 ;  /* 0x000000711a71723e */ /* 0x000fe200000000ff */
[----:B------:R-:W-:Y:S01]  /*5d40*/  FMUL R59, R69, R59 ;  /* 0x0000003b453b7220 */ /* 0x000fe20000400000 */
[-C--:B------:R-:W-:Y:S01]  /*5d50*/  LEA.HI.X.SX32 R21, R21, R3.reuse, 0x1, P6 ;  /* 0x0000000315157211 */ /* 0x080fe200030f0eff */
[----:B------:R-:W-:Y:S01]  /*5d60*/  IMAD R61, R97, 0x22, RZ ;  /* 0x00000022613d7824 */ /* 0x000fe200078e02ff */
[-C--:B------:R-:W-:Y:S01]  /*5d70*/  LEA.HI.X.SX32 R19, R39, R3.reuse, 0x1, P4 ;  /* 0x0000000327137211 */ /* 0x080fe200020f0eff */
[----:B------:R-:W-:Y:S01]  /*5d80*/  FMUL R126, R69, R66 ;  /* 0x00000042457e7220 */ /* 0x000fe20000400000 */
[----:B------:R-:W-:Y:S01]  /*5d90*/  LEA.HI.X.SX32 R37, R37, R3, 0x1, P5 ;  /* 0x0000000325257211 */ /* 0x000fe200028f0eff */
[----:B------:R-:W-:Y:S01]  /*5da0*/  FMUL R67, R69, R67 ;  /* 0x0000004345437220 */ /* 0x000fe20000400000 */
[----:B------:R-:W-:Y:S01]  /*5db0*/  F2FP.F16.F32.PACK_AB R112, R49, R112 ;  /* 0x000000703170723e */ /* 0x000fe200000000ff */
[----:B------:R-:W-:Y:S01]  /*5dc0*/  IMAD R49, R97, 0x1a, RZ ;  /* 0x0000001a61317824 */ /* 0x000fe200078e02ff */
[-C--:B------:R-:W-:Y:S01]  /*5dd0*/  IADD3 R26, P6, PT, R173, R2.reuse, RZ ;  /* 0x00000002ad1a7210 */ /* 0x080fe20007fde0ff */
[----:B------:R-:W-:Y:S01]  /*5de0*/  IMAD R69, R97, 0x2a, RZ ;  /* 0x0000002a61457824 */ /* 0x000fe200078e02ff */
[-C--:B------:R-:W-:Y:S01]  /*5df0*/  IADD3 R42, P5, PT, R45, R2.reuse, RZ ;  /* 0x000000022d2a7210 */ /* 0x080fe20007fbe0ff */
[----:B------:R-:W-:Y:S01]  /*5e00*/  IMAD R63, R97, 0x15, RZ ;  /* 0x00000015613f7824 */ /* 0x000fe200078e02ff */
[----:B------:R-:W-:Y:S01]  /*5e10*/  LEA.HI.X.SX32 R39, R27, R3, 0x1, P3 ;  /* 0x000000031b277211 */ /* 0x000fe200018f0eff */
[----:B------:R-:W-:Y:S01]  /*5e20*/  IMAD R77, R97, 0x32, RZ ;  /* 0x00000032614d7824 */ /* 0x000fe200078e02ff */
[----:B------:R-:W-:Y:S01]  /*5e30*/  IADD3 R44, P3, PT, R43, R2, RZ ;  /* 0x000000022b2c7210 */ /* 0x000fe20007f7e0ff */
[----:B------:R-:W-:Y:S01]  /*5e40*/  IMAD R193, R97, 0x6c, RZ ;  /* 0x0000006c61c17824 */ /* 0x000fe200078e02ff */
[----:B------:R-:W-:Y:S01]  /*5e50*/  F2FP.F16.F32.PACK_AB R104, R41, R104 ;  /* 0x000000682968723e */ /* 0x000fe200000000ff */
[C---:B------:R-:W-:Y:S01]  /*5e60*/  IMAD R41, R97.reuse, 0xd, RZ ;  /* 0x0000000d61297824 */ /* 0x040fe200078e02ff */
[----:B------:R-:W-:Y:S01]  /*5e70*/  F2FP.F16.F32.PACK_AB R127, R34, R127 ;  /* 0x0000007f227f723e */ /* 0x000fe200000000ff */
[----:B------:R-:W-:Y:S01]  /*5e80*/  IMAD R81, R97, 0x36, RZ ;  /* 0x0000003661517824 */ /* 0x000fe200078e02ff */
[-C--:B------:R-:W-:Y:S01]  /*5e90*/  LEA.HI.X.SX32 R29, R29, R3.reuse, 0x1, P2 ;  /* 0x000000031d1d7211 */ /* 0x080fe200010f0eff */
        /* <DEDUP_REMOVED lines=19> */
[----:B------:R-:W-:Y:S01]  /*5fd0*/  IADD3 R54, P5, PT, R57, R2, RZ ;  /* 0x0000000239367210 */ /* 0x000fe20007fbe0ff */
[----:B------:R-:W-:Y:S01]  /*5fe0*/  IMAD R163, R97, 0x4e, RZ ;  /* 0x0000004e61a37824 */ /* 0x000fe200078e02ff */
[----:B------:R-:W-:Y:S01]  /*5ff0*/  LEA.HI.X.SX32 R51, R41, R3, 0x1, P3 ;  /* 0x0000000329337211 */ /* 0x000fe200018f0eff */
[----:B------:R-:W-:Y:S01]  /*6000*/  IMAD R167, R97, 0x52, RZ ;  /* 0x0000005261a77824 */ /* 0x000fe200078e02ff */
[----:B------:R-:W-:Y:S01]  /*6010*/  F2FP.F16.F32.PACK_AB R124, R65, R124 ;  /* 0x0000007c417c723e */ /* 0x000fe200000000ff */
[C---:B------:R-:W-:Y:S01]  /*6020*/  IMAD R65, R97.reuse, 0x26, RZ ;  /* 0x0000002661417824 */ /* 0x040fe200078e02ff */
[C---:B------:R-:W-:Y:S01]  /*6030*/  LEA R47, R97.reuse, -R97, 0x4 ;  /* 0x80000061612f7211 */ /* 0x040fe200078e20ff */
[----:B------:R-:W-:Y:S01]  /*6040*/  IMAD R119, R97, 0x23, RZ ;  /* 0x0000002361777824 */ /* 0x000fe200078e02ff */
[-C--:B------:R-:W-:Y:S01]  /*6050*/  IADD3 R56, P3, PT, R55, R2.reuse, RZ ;  /* 0x0000000237387210 */ /* 0x080fe20007f7e0ff */
[----:B------:R-:W-:Y:S01]  /*6060*/  IMAD R171, R97, 0x56, RZ ;  /* 0x0000005661ab7824 */ /* 0x000fe200078e02ff */
[----:B------:R-:W-:Y:S01]  /*6070*/  IADD3 R46, P6, PT, R155, R2, RZ ;  /* 0x000000029b2e7210 */ /* 0x000fe20007fde0ff */
[----:B------:R-:W-:Y:S01]  /*6080*/  IMAD R123, R97, 0x25, RZ ;  /* 0x00000025617b7824 */ /* 0x000fe200078e02ff */
[----:B------:R-:W-:Y:S01]  /*6090*/  F2FP.F16.F32.PACK_AB R116, R53, R116 ;  /* 0x000000743574723e */ /* 0x000fe200000000ff */
[----:B------:R-:W-:Y:S01]  /*60a0*/  IMAD R175, R97, 0x5a, RZ ;  /* 0x0000005a61af7824 */ /* 0x000fe200078e02ff */
[-C--:B------:R-:W-:Y:S01]  /*60b0*/  LEA.HI.X.SX32 R41, R57, R3.reuse, 0x1, P4 ;  /* 0x0000000339297211 */ /* 0x080fe200020f0eff */
[----:B------:R-:W-:Y:S01]  /*60c0*/  IMAD R129, R97, 0x27, RZ ;  /* 0x0000002761817824 */ /* 0x000fe200078e02ff */
[----:B------:R-:W-:Y:S01]  /*60d0*/  LEA.HI.X.SX32 R55, R55, R3, 0x1, P5 ;  /* 0x0000000337377211 */ /* 0x000fe200028f0eff */
[----:B------:R-:W-:Y:S01]  /*60e0*/  IMAD R179, R97, 0x5e, RZ ;  /* 0x0000005e61b37824 */ /* 0x000fe200078e02ff */
[----:B------:R-:W-:Y:S01]  /*60f0*/  F2FP.F16.F32.PACK_AB R120, R59, R120 ;  /* 0x000000783b78723e */ /* 0x000fe200000000ff */
[C---:B------:R-:W-:Y:S01]  /*6100*/  IMAD R59, R97.reuse, 0x13, RZ ;  /* 0x00000013613b7824 */ /* 0x040fe200078e02ff */
[C---:B------:R-:W-:Y:S01]  /*6110*/  LEA R53, R97.reuse, R97, 0x4 ;  /* 0x0000006161357211 */ /* 0x040fe200078e20ff */
        /* <DEDUP_REMOVED lines=9> */
[-C--:B------:R-:W-:Y:S01]  /*61b0*/  IADD3 R64, P6, PT, R65, R2.reuse, RZ ;  /* 0x0000000241407210 */ /* 0x080fe20007fde0ff */
[----:B------:R-:W-:Y:S01]  /*61c0*/  IMAD R137, R97, 0x2f, RZ ;  /* 0x0000002f61897824 */ /* 0x000fe200078e02ff */
[----:B------:R-:W-:Y:S01]  /*61d0*/  IADD3 R58, P4, PT, R169, R2, RZ ;  /* 0x00000002a93a7210 */ /* 0x000fe20007f9e0ff */
[----:B------:R-:W-:Y:S01]  /*61e0*/  IMAD R191, R97, 0x6a, RZ ;  /* 0x0000006a61bf7824 */ /* 0x000fe200078e02ff */
[-C--:B------:R-:W-:Y:S01]  /*61f0*/  LEA.HI.X.SX32 R61, R53, R3.reuse, 0x1, P5 ;  /* 0x00000003353d7211 */ /* 0x080fe200028f0eff */
[----:B------:R-:W-:Y:S01]  /*6200*/  IMAD R139, R97, 0x31, RZ ;  /* 0x00000031618b7824 */ /* 0x000fe200078e02ff */
[-C--:B------:R-:W-:Y:S01]  /*6210*/  LEA.HI.X.SX32 R53, R65, R3.reuse, 0x1, P2 ;  /* 0x0000000341357211 */ /* 0x080fe200010f0eff */
[----:B------:R-:W-:Y:S01]  /*6220*/  IMAD R195, R97, 0x6e, RZ ;  /* 0x0000006e61c37824 */ /* 0x000fe200078e02ff */
[----:B------:R-:W-:Y:S01]  /*6230*/  F2FP.F16.F32.PACK_AB R126, R67, R126 ;  /* 0x0000007e437e723e */ /* 0x000fe200000000ff */
        /* <DEDUP_REMOVED lines=20> */
[----:B------:R0:W-:Y:S01]  /*6380*/  STG.E.U16 desc[UR34][R2.64], R85 ;  /* 0x0000005502007986 */ /* 0x0001e2000c101522 */
[----:B------:R-:W-:Y:S01]  /*6390*/  IADD3 R70, P6, PT, R193, R2, RZ ;  /* 0x00000002c1467210 */ /* 0x000fe20007fde0ff */
[----:B-1----:R-:W-:Y:S01]  /*63a0*/  UIMAD UR4, UR24, UR4, URZ ;  /* 0x00000004180472a4 */ /* 0x002fe2000f8e02ff */
[----:B------:R-:W-:-:S02]  /*63b0*/  LEA.HI.X.SX32 R67, R77, R3, 0x1, P5 ;  /* 0x000000034d437211 */ /* 0x000fc400028f0eff */
[-C--:B------:R-:W-:Y:S01]  /*63c0*/  IADD3 R80, P5, PT, R81, R2.reuse, RZ ;  /* 0x0000000251507210 */ /* 0x080fe20007fbe0ff */
[----:B------:R-:W-:Y:S01]  /*63d0*/  USHF.L.U32 UR6, UR4, 0x2, URZ ;  /* 0x0000000204067899 */ /* 0x000fe200080006ff */
[-C--:B------:R-:W-:Y:S01]  /*63e0*/  IADD3 R74, P2, PT, R201, R2.reuse, RZ ;  /* 0x00000002c94a7210 */ /* 0x080fe20007f5e0ff */
[----:B------:R-:W-:Y:S01]  /*63f0*/  UIMAD.WIDE UR4, UR4, 0x4, URZ ;  /* 0x00000004040478a5 */ /* 0x000fe2000f8e02ff */
[-C--:B------:R-:W-:Y:S02]  /*6400*/  LEA.HI.X.SX32 R77, R71, R3.reuse, 0x1, P3 ;  /* 0x00000003474d7211 */ /* 0x080fe400018f0eff */
[-C--:B------:R-:W-:Y:S02]  /*6410*/  LEA.HI.X.SX32 R71, R81, R3.reuse, 0x1, P6 ;  /* 0x0000000351477211 */ /* 0x080fe400030f0eff */
[----:B------:R-:W-:Y:S02]  /*6420*/  IADD3 R106, P6, PT, R107, R2, RZ ;  /* 0x000000026b6a7210 */ /* 0x000fe40007fde0ff */
[----:B------:R-:W-:-:S02]  /*6430*/  LEA.HI.X.SX32 R81, R75, R3, 0x1, P5 ;  /* 0x000000034b517211 */ /* 0x000fc400028f0eff */
[-C--:B------:R-:W-:Y:S02]  /*6440*/  IADD3 R78, P4, PT, R209, R2.reuse, RZ ;  /* 0x00000002d14e7210 */ /* 0x080fe40007f9e0ff */
[-C--:B------:R-:W-:Y:S02]  /*6450*/  LEA.HI.X.SX32 R75, R107, R3.reuse, 0x1, P2 ;  /* 0x000000036b4b7211 */ /* 0x080fe400010f0eff */
[-C--:B------:R-:W-:Y:S02]  /*6460*/  IADD3 R114, P2, PT, R115, R2.reuse, RZ ;  /* 0x0000000273727210 */ /* 0x080fe40007f5e0ff */
[-C--:B------:R-:W-:Y:S02]  /*6470*/  IADD3 R82, P3, PT, R153, R2.reuse, RZ ;  /* 0x0000000299527210 */ /* 0x080fe40007f7e0ff */
[----:B------:R-:W-:Y:S02]  /*6480*/  IADD3 R110, P5, PT, R157, R2, RZ ;  /* 0x000000029d6e7210 */ /* 0x000fe40007fbe0ff */
[----:B------:R-:W-:-:S02]  /*6490*/  LEA.HI.X.SX32 R107, R79, R3, 0x1, P6 ;  /* 0x000000034f6b7211 */ /* 0x000fc400030f0eff */
[-C--:B------:R-:W-:Y:S01]  /*64a0*/  IADD3 R118, P6, PT, R159, R2.reuse, RZ ;  /* 0x000000029f767210 */ /* 0x080fe20007fde0ff */
[----:B------:R-:W-:Y:S01]  /*64b0*/  IMAD R159, R97, 0x7e, RZ ;  /* 0x0000007e619f7824 */ /* 0x000fe200078e02ff */
[-C--:B------:R-:W-:Y:S02]  /*64c0*/  LEA.HI.X.SX32 R79, R115, R3.reuse, 0x1, P4 ;  /* 0x00000003734f7211 */ /* 0x080fe400020f0eff */
[-C--:B------:R-:W-:Y:S02]  /*64d0*/  IADD3 R122, P4, PT, R163, R2.reuse, RZ ;  /* 0x00000002a37a7210 */ /* 0x080fe40007f9e0ff */
[-C--:B------:R-:W-:Y:S02]  /*64e0*/  LEA.HI.X.SX32 R115, R83, R3.reuse, 0x1, P2 ;  /* 0x0000000353737211 */ /* 0x080fe400010f0eff */
[----:B------:R-:W-:Y:S02]  /*64f0*/  IADD3 R128, P2, PT, R167, R2, RZ ;  /* 0x00000002a7807210 */ /* 0x000fe40007f5e0ff */
[----:B------:R-:W-:-:S02]  /*6500*/  LEA.HI.X.SX32 R83, R111, R3, 0x1, P3 ;  /* 0x000000036f537211 */ /* 0x000fc400018f0eff */
[-C--:B------:R-:W-:Y:S02]  /*6510*/  IADD3 R130, P3, PT, R171, R2.reuse, RZ ;  /* 0x00000002ab827210 */ /* 0x080fe40007f7e0ff */
        /* <DEDUP_REMOVED lines=9> */
[----:B------:R-:W-:Y:S02]  /*65b0*/  LEA.HI.X.SX32 R133, R135, R3, 0x1, P5 ;  /* 0x0000000387857211 */ /* 0x000fe400028f0eff */
[----:B------:R-:W-:-:S02]  /*65c0*/  IADD3 R140, P3, PT, R191, R2, RZ ;  /* 0x00000002bf8c7210 */ /* 0x000fc40007f7e0ff */
[-C--:B------:R-:W-:Y:S02]  /*65d0*/  LEA.HI.X.SX32 R135, R137, R3.reuse, 0x1, P6 ;  /* 0x0000000389877211 */ /* 0x080fe400030f0eff */
[-C--:B------:R-:W-:Y:S02]  /*65e0*/  IADD3 R142, P5, PT, R195, R2.reuse, RZ ;  /* 0x00000002c38e7210 */ /* 0x080fe40007fbe0ff */
[-C--:B------:R-:W-:Y:S02]  /*65f0*/  LEA.HI.X.SX32 R137, R139, R3.reuse, 0x1, P4 ;  /* 0x000000038b897211 */ /* 0x080fe400020f0eff */
[-C--:B------:R-:W-:Y:S02]  /*6600*/  IADD3 R144, P6, PT, R199, R2.reuse, RZ ;  /* 0x00000002c7907210 */ /* 0x080fe40007fde0ff */
[----:B------:R-:W-:Y:S02]  /*6610*/  LEA.HI.X.SX32 R139, R141, R3, 0x1, P2 ;  /* 0x000000038d8b7211 */ /* 0x000fe400010f0eff */
[----:B------:R-:W-:-:S02]  /*6620*/  IADD3 R146, P2, PT, R207, R2, RZ ;  /* 0x00000002cf927210 */ /* 0x000fc40007f5e0ff */
[-C--:B------:R-:W-:Y:S02]  /*6630*/  LEA.HI.X.SX32 R141, R143, R3.reuse, 0x1, P3 ;  /* 0x000000038f8d7211 */ /* 0x080fe400018f0eff */
[-C--:B------:R-:W-:Y:S02]  /*6640*/  LEA.HI.X.SX32 R143, R145, R3.reuse, 0x1, P5 ;  /* 0x00000003918f7211 */ /* 0x080fe400028f0eff */
[-C--:B------:R-:W-:Y:S02]  /*6650*/  LEA.HI.X.SX32 R145, R147, R3.reuse, 0x1, P6 ;  /* 0x0000000393917211 */ /* 0x080fe400030f0eff */
[----:B------:R-:W-:Y:S02]  /*6660*/  LEA.HI.X.SX32 R147, R151, R3, 0x1, P2 ;  /* 0x0000000397937211 */ /* 0x000fe400010f0eff */
[----:B------:R-:W-:Y:S02]  /*6670*/  SHF.L.U32 R151, R97, 0x1, RZ ;  /* 0x0000000161977819 */ /* 0x000fe400000006ff */
[----:B------:R-:W-:-:S02]  /*6680*/  IADD3 R148, P4, PT, R203, R2, RZ ;  /* 0x00000002cb947210 */ /* 0x000fc40007f9e0ff */
[-C--:B------:R-:W-:Y:S02]  /*6690*/  IADD3 R154, P6, PT, R151, R2.reuse, RZ ;  /* 0x00000002979a7210 */ /* 0x080fe40007fde0ff */
[-C--:B------:R-:W-:Y:S02]  /*66a0*/  LEA R156, P2, R97, R2.reuse, 0x2 ;  /* 0x00000002619c7211 */ /* 0x080fe400078410ff */
[-C--:B------:R-:W-:Y:S02]  /*66b0*/  LEA.HI.X.SX32 R149, R149, R3.reuse, 0x1, P4 ;  /* 0x0000000395957211 */ /* 0x080fe400020f0eff */
[C---:B------:R-:W-:Y:S02]  /*66c0*/  SHF.L.U32 R153, R97.reuse, 0x2, RZ ;  /* 0x0000000261997819 */ /* 0x040fe400000006ff */
[C---:B------:R-:W-:Y:S02]  /*66d0*/  LEA R158, P3, R97.reuse, R2, 0x3 ;  /* 0x00000002619e7211 */ /* 0x040fe400078618ff */
[----:B------:R-:W-:-:S02]  /*66e0*/  LEA.HI.X.SX32 R155, R97, R3, 0x1, P6 ;  /* 0x00000003619b7211 */ /* 0x000fc400030f0eff */
[----:B------:R-:W-:Y:S02]  /*66f0*/  LEA.HI.X.SX32 R157, R151, R3, 0x1, P2 ;  /* 0x00000003979d7211 */ /* 0x000fe400010f0eff */
[C---:B------:R-:W-:Y:S02]  /*6700*/  SHF.L.U32 R161, R97.reuse, 0x3, RZ ;  /* 0x0000000361a17819 */ /* 0x040fe400000006ff */
[C---:B------:R-:W-:Y:S02]  /*6710*/  SHF.L.U32 R163, R97.reuse, 0x4, RZ ;  /* 0x0000000461a37819 */ /* 0x040fe400000006ff */
[C---:B------:R-:W-:Y:S02]  /*6720*/  SHF.L.U32 R165, R97.reuse, 0x5, RZ ;  /* 0x0000000561a57819 */ /* 0x040fe400000006ff */
[C---:B------:R-:W-:Y:S02]  /*6730*/  LEA R167, R97.reuse, -R97, 0x6 ;  /* 0x8000006161a77211 */ /* 0x040fe400078e30ff */
[----:B------:R-:W-:-:S02]  /*6740*/  LEA R160, P4, R97, R2, 0x4 ;  /* 0x0000000261a07211 */ /* 0x000fc400078820ff */
[CC--:B------:R-:W-:Y:S02]  /*6750*/  LEA R162, P5, R97.reuse, R2.reuse, 0x5 ;  /* 0x0000000261a27211 */ /* 0x0c0fe400078a28ff */
[-C--:B------:R-:W-:Y:S02]  /*6760*/  LEA R152, P6, R97, R2.reuse, 0x6 ;  /* 0x0000000261987211 */ /* 0x080fe400078c30ff */
[----:B------:R-:W-:Y:S02]  /*6770*/  IADD3 R150, P2, PT, R159, R2, RZ ;  /* 0x000000029f967210 */ /* 0x000fe40007f5e0ff */
[-C--:B------:R-:W-:Y:S02]  /*6780*/  LEA.HI.X.SX32 R159, R153, R3.reuse, 0x1, P3 ;  /* 0x00000003999f7211 */ /* 0x080fe400018f0eff */
[-C--:B------:R-:W-:Y:S02]  /*6790*/  LEA.HI.X.SX32 R161, R161, R3.reuse, 0x1, P4 ;  /* 0x00000003a1a17211 */ /* 0x080fe400020f0eff */
[----:B------:R-:W-:-:S02]  /*67a0*/  LEA.HI.X.SX32 R163, R163, R3, 0x1, P5 ;  /* 0x00000003a3a37211 */ /* 0x000fc400028f0eff */
[-C--:B------:R-:W-:Y:S02]  /*67b0*/  LEA.HI.X.SX32 R153, R165, R3.reuse, 0x1, P6 ;  /* 0x00000003a5997211 */ /* 0x080fe400030f0eff */
[----:B------:R-:W-:Y:S02]  /*67c0*/  LEA.HI.X.SX32 R151, R167, R3, 0x1, P2 ;  /* 0x00000003a7977211 */ /* 0x000fe400010f0eff */
[----:B0-----:R-:W-:Y:S02]  /*67d0*/  PRMT R3, R85, 0x7632, R3 ;  /* 0x0000763255037816 */ /* 0x001fe40000000003 */
[----:B------:R-:W-:Y:S02]  /*67e0*/  PRMT R97, R86, 0x7632, R97 ;  /* 0x0000763256617816 */ /* 0x000fe40000000061 */
[----:B------:R-:W-:Y:S01]  /*67f0*/  PRMT R2, R88, 0x7632, R2 ;  /* 0x0000763258027816 */ /* 0x000fe20000000002 */
[----:B------:R0:W-:Y:S04]  /*6800*/  STG.E.U16 desc[UR34][R154.64], R3 ;  /* 0x000000039a007986 */ /* 0x0001e8000c101522 */
[----:B------:R-:W-:Y:S04]  /*6810*/  STG.E.U16 desc[UR34][R156.64], R86 ;  /* 0x000000569c007986 */ /* 0x000fe8000c101522 */
[----:B------:R1:W-:Y:S04]  /*6820*/  STG.E.U16 desc[UR34][R16.64], R97 ;  /* 0x0000006110007986 */ /* 0x0003e8000c101522 */
[----:B------:R-:W-:Y:S01]  /*6830*/  STG.E.U16 desc[UR34][R158.64], R87 ;  /* 0x000000579e007986 */ /* 0x000fe2000c101522 */
[----:B0-----:R-:W-:-:S02]  /*6840*/  PRMT R3, R89, 0x7632, R3 ;  /* 0x0000763259037816 */ /* 0x001fc40000000003 */
[----:B-1----:R-:W-:-:S05]  /*6850*/  PRMT R17, R87, 0x7632, R17 ;  /* 0x0000763257117816 */ /* 0x002fca0000000011 */
[----:B------:R0:W-:Y:S04]  /*6860*/  STG.E.U16 desc[UR34][R24.64], R17 ;  /* 0x0000001118007986 */ /* 0x0001e8000c101522 */
[----:B------:R1:W-:Y:S04]  /*6870*/  STG.E.U16 desc[UR34][R14.64], R88 ;  /* 0x000000580e007986 */ /* 0x0003e8000c101522 */
[----:B------:R2:W-:Y:S04]  /*6880*/  STG.E.U16 desc[UR34][R32.64], R2 ;  /* 0x0000000220007986 */ /* 0x0005e8000c101522 */
[----:B------:R-:W-:Y:S01]  /*6890*/  STG.E.U16 desc[UR34][R160.64], R89 ;  /* 0x00000059a0007986 */ /* 0x000fe2000c101522 */
[----:B0-----:R-:W-:-:S02]  /*68a0*/  PRMT R25, R91, 0x7632, R25 ;  /* 0x000076325b197816 */ /* 0x001fc40000000019 */
[----:B-1----:R-:W-:Y:S01]  /*68b0*/  PRMT R15, R90, 0x7632, R15 ;  /* 0x000076325a0f7816 */ /* 0x002fe2000000000f */
[----:B------:R0:W-:Y:S01]  /*68c0*/  STG.E.U16 desc[UR34][R38.64], R3 ;  /* 0x0000000326007986 */ /* 0x0001e2000c101522 */
[----:B--2---:R-:W-:-:S03]  /*68d0*/  PRMT R2, R92, 0x7632, R2 ;  /* 0x000076325c027816 */ /* 0x004fc60000000002 */
[----:B------:R-:W-:Y:S01]  /*68e0*/  STG.E.U16 desc[UR34][R22.64], R90 ;  /* 0x0000005a16007986 */ /* 0x000fe2000c101522 */
[----:B------:R-:W-:-:S03]  /*68f0*/  PRMT R32, R94, 0x7632, R32 ;  /* 0x000076325e207816 */ /* 0x000fc60000000020 */
[----:B------:R-:W-:Y:S04]  /*6900*/  STG.E.U16 desc[UR34][R44.64], R15 ;  /* 0x0000000f2c007986 */ /* 0x000fe8000c101522 */
[----:B------:R1:W-:Y:S01]  /*6910*/  STG.E.U16 desc[UR34][R12.64], R91 ;  /* 0x0000005b0c007986 */ /* 0x0003e2000c101522 */
[----:B0-----:R-:W-:Y:S02]  /*6920*/  PRMT R3, R93, 0x7632, R3 ;  /* 0x000076325d037816 */ /* 0x001fe40000000003 */
[----:B------:R-:W-:Y:S01]  /*6930*/  PRMT R38, R98, 0x7632, R38 ;  /* 0x0000763262267816 */ /* 0x000fe20000000026 */
[----:B------:R-:W-:Y:S04]  /*6940*/  STG.E.U16 desc[UR34][R50.64], R25 ;  /* 0x0000001932007986 */ /* 0x000fe8000c101522 */
[----:B------:R-:W-:Y:S04]  /*6950*/  STG.E.U16 desc[UR34][R30.64], R92 ;  /* 0x0000005c1e007986 */ /* 0x000fe8000c101522 */
[----:B------:R0:W-:Y:S01]  /*6960*/  STG.E.U16 desc[UR34][R56.64], R2 ;  /* 0x0000000238007986 */ /* 0x0001e2000c101522 */
[----:B-1----:R-:W-:-:S03]  /*6970*/  PRMT R12, R95, 0x7632, R12 ;  /* 0x000076325f0c7816 */ /* 0x002fc6000000000c */
[----:B------:R-:W-:Y:S04]  /*6980*/  STG.E.U16 desc[UR34][R162.64], R93 ;  /* 0x0000005da2007986 */ /* 0x000fe8000c101522 */
[----:B------:R1:W-:Y:S04]  /*6990*/  STG.E.U16 desc[UR34][R60.64], R3 ;  /* 0x000000033c007986 */ /* 0x0003e8000c101522 */
[----:B------:R-:W-:Y:S01]  /*69a0*/  STG.E.U16 desc[UR34][R36.64], R94 ;  /* 0x0000005e24007986 */ /* 0x000fe2000c101522 */
[----:B0-----:R-:W-:Y:S02]  /*69b0*/  PRMT R2, R96, 0x7632, R2 ;  /* 0x0000763260027816 */ /* 0x001fe40000000002 */
[----:B------:R-:W-:Y:S01]  /*69c0*/  PRMT R57, R101, 0x7632, R57 ;  /* 0x0000763265397816 */ /* 0x000fe20000000039 */
[----:B------:R0:W-:Y:S04]  /*69d0*/  STG.E.U16 desc[UR34][R64.64], R32 ;  /* 0x0000002040007986 */ /* 0x0001e8000c101522 */
[----:B------:R-:W-:Y:S01]  /*69e0*/  STG.E.U16 desc[UR34][R20.64], R95 ;  /* 0x0000005f14007986 */ /* 0x000fe2000c101522 */
[----:B-1----:R-:W-:-:S02]  /*69f0*/  PRMT R3, R99, 0x7632, R3 ;  /* 0x0000763263037816 */ /* 0x002fc40000000003 */
[----:B------:R-:W-:Y:S01]  /*6a00*/  PRMT R61, R105, 0x7632, R61 ;  /* 0x00007632693d7816 */ /* 0x000fe2000000003d */
[----:B------:R1:W-:Y:S04]  /*6a10*/  STG.E.U16 desc[UR34][R68.64], R12 ;  /* 0x0000000c44007986 */ /* 0x0003e8000c101522 */
[----:B------:R-:W-:Y:S01]  /*6a20*/  STG.E.U16 desc[UR34][R42.64], R96 ;  /* 0x000000602a007986 */ /* 0x000fe2000c101522 */
[----:B0-----:R-:W-:Y:S02]  /*6a30*/  PRMT R64, R108, 0x7632, R64 ;  /* 0x000076326c407816 */ /* 0x001fe40000000040 */
[----:B------:R-:W-:Y:S01]  /*6a40*/  PRMT R65, R109, 0x7632, R65 ;  /* 0x000076326d417816 */ /* 0x000fe20000000041 */
[----:B------:R0:W-:Y:S04]  /*6a50*/  STG.E.U16 desc[UR34][R72.64], R2 ;  /* 0x0000000248007986 */ /* 0x0001e8000c101522 */
[----:B------:R2:W-:Y:S01]  /*6a60*/  STG.E.U16 desc[UR34][R10.64], R98 ;  /* 0x000000620a007986 */ /* 0x0005e2000c101522 */
[----:B-1----:R-:W-:-:S02]  /*6a70*/  PRMT R68, R116, 0x7632, R68 ;  /* 0x0000763274447816 */ /* 0x002fc40000000044 */
[----:B------:R-:W-:Y:S01]  /*6a80*/  PRMT R69, R117, 0x7632, R69 ;  /* 0x0000763275457816 */ /* 0x000fe20000000045 */
[----:B------:R-:W-:Y:S04]  /*6a90*/  STG.E.U16 desc[UR34][R76.64], R38 ;  /* 0x000000264c007986 */ /* 0x000fe8000c101522 */
[----:B------:R-:W-:Y:S01]  /*6aa0*/  STG.E.U16 desc[UR34][R48.64], R99 ;  /* 0x0000006330007986 */ /* 0x000fe2000c101522 */
[----:B0-----:R-:W-:Y:S02]  /*6ab0*/  PRMT R2, R102, 0x7632, R2 ;  /* 0x0000763266027816 */ /* 0x001fe40000000002 */
[----:B------:R-:W-:Y:S01]  /*6ac0*/  PRMT R72, R125, 0x7632, R72 ;  /* 0x000076327d487816 */ /* 0x000fe20000000048 */
[----:B------:R0:W-:Y:S01]  /*6ad0*/  STG.E.U16 desc[UR34][R80.64], R3 ;  /* 0x0000000350007986 */ /* 0x0001e2000c101522 */
[----:B--2---:R-:W-:-:S02]  /*6ae0*/  PRMT R11, R100, 0x7632, R11 ;  /* 0x00007632640b7816 */ /* 0x004fc4000000000b */
[----:B------:R-:W-:Y:S01]  /*6af0*/  PRMT R73, R124, 0x7632, R73 ;  /* 0x000076327c497816 */ /* 0x000fe20000000049 */
[----:B------:R-:W-:Y:S04]  /*6b00*/  STG.E.U16 desc[UR34][R28.64], R100 ;  /* 0x000000641c007986 */ /* 0x000fe8000c101522 */
[----:B------:R-:W-:Y:S04]  /*6b10*/  STG.E.U16 desc[UR34][R106.64], R11 ;  /* 0x0000000b6a007986 */ /* 0x000fe8000c101522 */
[----:B------:R1:W-:Y:S01]  /*6b20*/  STG.E.U16 desc[UR34][R54.64], R101 ;  /* 0x0000006536007986 */ /* 0x0003e2000c101522 */
[----:B0-----:R-:W-:-:S03]  /*6b30*/  PRMT R3, R104, 0x7632, R3 ;  /* 0x0000763268037816 */ /* 0x001fc60000000003 */
[----:B------:R-:W-:Y:S04]  /*6b40*/  STG.E.U16 desc[UR34][R114.64], R57 ;  /* 0x0000003972007986 */ /* 0x000fe8000c101522 */
[----:B------:R-:W-:Y:S01]  /*6b50*/  STG.E.U16 desc[UR34][R152.64], R102 ;  /* 0x0000006698007986 */ /* 0x000fe2000c101522 */
[----:B-1----:R-:W-:-:S03]  /*6b60*/  PRMT R55, R103, 0x7632, R55 ;  /* 0x0000763267377816 */ /* 0x002fc60000000037 */
[----:B------:R0:W-:Y:S04]  /*6b70*/  STG.E.U16 desc[UR34][R82.64], R2 ;  /* 0x0000000252007986 */ /* 0x0001e8000c101522 */
[----:B------:R-:W-:Y:S04]  /*6b80*/  STG.E.U16 desc[UR34][R46.64], R103 ;  /* 0x000000672e007986 */ /* 0x000fe8000c101522 */
[----:B------:R-:W-:Y:S04]  /*6b90*/  STG.E.U16 desc[UR34][R110.64], R55 ;  /* 0x000000376e007986 */ /* 0x000fe8000c101522 */
[----:B------:R-:W-:Y:S01]  /*6ba0*/  STG.E.U16 desc[UR34][R18.64], R104 ;  /* 0x0000006812007986 */ /* 0x000fe2000c101522 */
[----:B0-----:R-:W-:-:S03]  /*6bb0*/  PRMT R2, R112, 0x7632, R2 ;  /* 0x0000763270027816 */ /* 0x001fc60000000002 */
[----:B------:R0:W-:Y:S04]  /*6bc0*/  STG.E.U16 desc[UR34][R118.64], R3 ;  /* 0x0000000376007986 */ /* 0x0001e8000c101522 */
[----:B------:R-:W-:Y:S04]  /*6bd0*/  STG.E.U16 desc[UR34][R52.64], R105 ;  /* 0x0000006934007986 */ /* 0x000fe8000c101522 */
[----:B------:R-:W-:Y:S04]  /*6be0*/  STG.E.U16 desc[UR34][R122.64], R61 ;  /* 0x0000003d7a007986 */ /* 0x000fe8000c101522 */
[----:B------:R1:W-:Y:S01]  /*6bf0*/  STG.E.U16 desc[UR34][R6.64], R108 ;  /* 0x0000006c06007986 */ /* 0x0003e2000c101522 */
[----:B0-----:R-:W-:-:S03]  /*6c00*/  PRMT R3, R113, 0x7632, R3 ;  /* 0x0000763271037816 */ /* 0x001fc60000000003 */
[----:B------:R-:W-:Y:S04]  /*6c10*/  STG.E.U16 desc[UR34][R128.64], R64 ;  /* 0x0000004080007986 */ /* 0x000fe8000c101522 */
[----:B------:R-:W-:Y:S01]  /*6c20*/  STG.E.U16 desc[UR34][R58.64], R109 ;  /* 0x0000006d3a007986 */ /* 0x000fe2000c101522 */
[----:B-1----:R-:W0:Y:S03]  /*6c30*/  LDC.64 R6, c[0x0][0x3a0] ;  /* 0x0000e800ff067b82 */ /* 0x002e260000000a00 */
[----:B------:R-:W-:Y:S04]  /*6c40*/  STG.E.U16 desc[UR34][R130.64], R65 ;  /* 0x0000004182007986 */ /* 0x000fe8000c101522 */
[----:B------:R-:W-:Y:S04]  /*6c50*/  STG.E.U16 desc[UR34][R26.64], R112 ;  /* 0x000000701a007986 */ /* 0x000fe8000c101522 */
[----:B------:R1:W-:Y:S04]  /*6c60*/  STG.E.U16 desc[UR34][R132.64], R2 ;  /* 0x0000000284007986 */ /* 0x0003e8000c101522 */
[----:B------:R-:W-:Y:S04]  /*6c70*/  STG.E.U16 desc[UR34][R62.64], R113 ;  /* 0x000000713e007986 */ /* 0x000fe8000c101522 */
[----:B------:R2:W-:Y:S04]  /*6c80*/  STG.E.U16 desc[UR34][R134.64], R3 ;  /* 0x0000000386007986 */ /* 0x0005e8000c101522 */
[----:B------:R4:W-:Y:S01]  /*6c90*/  STG.E.U16 desc[UR34][R4.64], R116 ;  /* 0x0000007404007986 */ /* 0x0009e2000c101522 */
[----:B-1----:R-:W-:-:S03]  /*6ca0*/  PRMT R2, R121, 0x7632, R2 ;  /* 0x0000763279027816 */ /* 0x002fc60000000002 */
[----:B------:R-:W-:Y:S04]  /*6cb0*/  STG.E.U16 desc[UR34][R136.64], R68 ;  /* 0x0000004488007986 */ /* 0x000fe8000c101522 */
[----:B------:R-:W-:Y:S01]  /*6cc0*/  STG.E.U16 desc[UR34][R66.64], R117 ;  /* 0x0000007542007986 */ /* 0x000fe2000c101522 */
[C---:B--2---:R-:W-:Y:S01]  /*6cd0*/  SHF.L.U32 R3, R0.reuse, 0x2, RZ ;  /* 0x0000000200037819 */ /* 0x044fe200000006ff */
[----:B------:R-:W-:Y:S01]  /*6ce0*/  IMAD.HI R0, R0, 0x4, RZ ;  /* 0x0000000400007827 */ /* 0x000fe200078e02ff */
[----:B----4-:R-:W-:Y:S01]  /*6cf0*/  PRMT R4, R120, 0x7632, R4 ;  /* 0x0000763278047816 */ /* 0x010fe20000000004 */
[----:B------:R-:W-:Y:S01]  /*6d00*/  STG.E.U16 desc[UR34][R138.64], R69 ;  /* 0x000000458a007986 */ /* 0x000fe2000c101522 */
[----:B------:R-:W-:-:S03]  /*6d10*/  PRMT R5, R127, 0x7632, R5 ;  /* 0x000076327f057816 */ /* 0x000fc60000000005 */
[----:B------:R-:W-:Y:S04]  /*6d20*/  STG.E.U16 desc[UR34][R34.64], R121 ;  /* 0x0000007922007986 */ /* 0x000fe8000c101522 */
[----:B------:R0:W-:Y:S04]  /*6d30*/  STG.E.U16 desc[UR34][R140.64], R2 ;  /* 0x000000028c007986 */ /* 0x0001e8000c101522 */
[----:B------:R-:W-:Y:S04]  /*6d40*/  STG.E.U16 desc[UR34][R70.64], R120 ;  /* 0x0000007846007986 */ /* 0x000fe8000c101522 */
[----:B------:R-:W-:Y:S04]  /*6d50*/  STG.E.U16 desc[UR34][R142.64], R4 ;  /* 0x000000048e007986 */ /* 0x000fe8000c101522 */
[----:B------:R-:W-:Y:S01]  /*6d60*/  STG.E.U16 desc[UR34][R8.64], R125 ;  /* 0x0000007d08007986 */ /* 0x000fe2000c101522 */
[----:B0-----:R-:W-:-:S03]  /*6d70*/  IADD3 R2, P1, P2, R3, UR6, R6 ;  /* 0x0000000603027c10 */ /* 0x001fc6000fa3e006 */
[----:B------:R-:W-:Y:S01]  /*6d80*/  STG.E.U16 desc[UR34][R144.64], R72 ;  /* 0x0000004890007986 */ /* 0x000fe2000c101522 */
[----:B------:R-:W-:-:S03]  /*6d90*/  IADD3.X R3, PT, PT, R0, UR5, R7, P1, P2 ;  /* 0x0000000500037c10 */ /* 0x000fc60008fe4407 */
[----:B------:R0:W-:Y:S04]  /*6da0*/  STG.E.U16 desc[UR34][R74.64], R127 ;  /* 0x0000007f4a007986 */ /* 0x0001e8000c101522 */
[----:B------:R1:W-:Y:S04]  /*6db0*/  STG.E.U16 desc[UR34][R148.64], R5 ;  /* 0x0000000594007986 */ /* 0x0003e8000c101522 */
[----:B------:R1:W-:Y:S01]  /*6dc0*/  STG.E.U16 desc[UR34][R40.64], R124 ;  /* 0x0000007c28007986 */ /* 0x0003e2000c101522 */
[----:B0-----:R-:W-:-:S03]  /*6dd0*/  PRMT R75, R126, 0x7632, R75 ;  /* 0x000076327e4b7816 */ /* 0x001fc6000000004b */
[----:B------:R1:W-:Y:S04]  /*6de0*/  STG.E.U16 desc[UR34][R146.64], R73 ;  /* 0x0000004992007986 */ /* 0x0003e8000c101522 */
[----:B------:R1:W-:Y:S04]  /*6df0*/  STG.E.U16 desc[UR34][R78.64], R126 ;  /* 0x0000007e4e007986 */ /* 0x0003e8000c101522 */
[----:B------:R1:W-:Y:S04]  /*6e00*/  STG.E.U16 desc[UR34][R150.64], R75 ;  /* 0x0000004b96007986 */ /* 0x0003e8000c101522 */
[----:B------:R1:W-:Y:S01]  /*6e10*/  STG.E desc[UR34][R2.64], R84 ;  /* 0x0000005402007986 */ /* 0x0003e2000c101922 */
[----:B---3--:R-:W-:Y:S06]  /*6e20*/  BAR.SYNC.DEFER_BLOCKING 0x0 ;  /* 0x0000000000007b1d */ /* 0x008fec0000010000 */
[----:B------:R-:W-:Y:S05]  /*6e30*/  @P0 BRA `(.L_x_20) ;  /* 0x0000000000a00947 */ /* 0x000fea0003800000 */
[----:B------:R-:W0:Y:S01]  /*6e40*/  S2UR UR5, SR_CgaCtaId ;  /* 0x00000000000579c3 */ /* 0x000e220000008800 */
[----:B------:R-:W-:Y:S01]  /*6e50*/  NOP ;  /* 0x0000000000007918 */ /* 0x000fe20000000000 */
[----:B------:R-:W-:Y:S01]  /*6e60*/  UMOV UR4, 0x50 ;  /* 0x0000005000047882 */ /* 0x000fe20000000000 */
[----:B------:R-:W-:Y:S01]  /*6e70*/  MOV R0, UR22 ;  /* 0x0000001600007c02 */ /* 0x000fe20008000f00 */
[----:B------:R-:W-:Y:S01]  /*6e80*/  HFMA2 R7, -RZ, RZ, 0, 5.9604644775390625e-08 ;  /* 0x00000001ff077431 */ /* 0x000fe200000001ff */
[----:B-1----:R-:W-:Y:S02]  /*6e90*/  MOV R3, 0xff ;  /* 0x000000ff00037802 */ /* 0x002fe40000000f00 */
[----:B------:R-:W-:-:S04]  /*6ea0*/  LOP3.LUT R0, R0, 0xffff, RZ, 0xc0, !PT ;  /* 0x0000ffff00007812 */ /* 0x000fc800078ec0ff */
[----:B------:R-:W-:-:S04]  /*6eb0*/  SHF.R.U32.HI R0, RZ, 0x5, R0 ;  /* 0x00000005ff007819 */ /* 0x000fc80000011600 */
[----:B------:R-:W-:Y:S02]  /*6ec0*/  IADD3 R2, PT, PT, R0, 0x10, RZ ;  /* 0x0000001000027810 */ /* 0x000fe40007ffe0ff */
[----:B------:R-:W-:Y:S01]  /*6ed0*/  SHF.L.U32 R0, R3, R0, RZ ;  /* 0x0000000003007219 */ /* 0x000fe200000006ff */
[----:B0-----:R-:W-:Y:S01]  /*6ee0*/  ULEA UR6, UR5, UR4, 0x18 ;  /* 0x0000000405067291 */ /* 0x001fe2000f8ec0ff */
[----:B------:R-:W-:-:S04]  /*6ef0*/  SHF.L.U32 R3, R7, R2, RZ ;  /* 0x0000000207037219 */ /* 0x000fc800000006ff */
[----:B------:R-:W-:-:S04]  /*6f00*/  LOP3.LUT R0, R3, R0, RZ, 0xfc, !PT ;  /* 0x0000000003007212 */ /* 0x000fc800078efcff */
[----:B------:R-:W0:Y:S01]  /*6f10*/  LDS R5, [UR6] ;  /* 0x00000006ff057984 */ /* 0x000e220008000800 */
[C---:B------:R-:W-:Y:S02]  /*6f20*/  LOP3.LUT R2, R0.reuse, 0xffff, RZ, 0xc0, !PT ;  /* 0x0000ffff00027812 */ /* 0x040fe400078ec0ff */
[----:B0-----:R-:W-:-:S04]  /*6f30*/  LOP3.LUT R3, R0, 0xffff, R5, 0x80, !PT ;  /* 0x0000ffff00037812 */ /* 0x001fc800078e8005 */
[----:B------:R-:W-:-:S13]  /*6f40*/  ISETP.NE.AND P0, PT, R3, R2, PT ;  /* 0x000000020300720c */ /* 0x000fda0003f05270 */
[----:B------:R-:W-:Y:S05]  /*6f50*/  @P0 BRA `(.L_x_21) ;  /* 0x0000000000500947 */ /* 0x000fea0003800000 */
[----:B------:R-:W-:Y:S02]  /*6f60*/  SHF.R.U32.HI R5, RZ, 0x10, R5 ;  /* 0x00000010ff057819 */ /* 0x000fe40000011605 */
[----:B------:R-:W-:-:S04]  /*6f70*/  SHF.R.U32.HI R2, RZ, 0x10, R0 ;  /* 0x00000010ff027819 */ /* 0x000fc80000011600 */
[----:B------:R-:W-:-:S04]  /*6f80*/  LOP3.LUT R5, R5, R2, RZ, 0xc0, !PT ;  /* 0x0000000205057212 */ /* 0x000fc800078ec0ff */
[----:B------:R-:W-:-:S13]  /*6f90*/  ISETP.NE.AND P0, PT, R5, R2, PT ;  /* 0x000000020500720c */ /* 0x000fda0003f05270 */
[----:B------:R-:W-:Y:S05]  /*6fa0*/  @P0 BRA `(.L_x_22) ;  /* 0x0000000000300947 */ /* 0x000fea0003800000 */
[----:B------:R-:W-:Y:S01]  /*6fb0*/  R2UR UR4, R0 ;  /* 0x00000000000472ca */ /* 0x000fe200000e0000 */
[----:B------:R-:W-:Y:S01]  /*6fc0*/  VOTEU.ANY UR5, UPT, PT ;  /* 0x0000000000057886 */ /* 0x000fe200038e0100 */
[----:B------:R-:W0:Y:S01]  /*6fd0*/  S2R R0, SR_LANEID ;  /* 0x0000000000007919 */ /* 0x000e220000000000 */
[----:B------:R-:W-:-:S10]  /*6fe0*/  UFLO.U32 UR5, UR5 ;  /* 0x00000005000572bd */ /* 0x000fd400080e0000 */
[----:B------:R-:W-:-:S06]  /*6ff0*/  ULOP3.LUT UR4, URZ, UR4, URZ, 0x33, !UPT ;  /* 0x00000004ff047292 */ /* 0x000fcc000f8e33ff */
[----:B------:R-:W-:-:S04]  /*7000*/  MOV R2, UR4 ;  /* 0x0000000400027c02 */ /* 0x000fc80008000f00 */
[----:B------:R-:W1:Y:S02]  /*7010*/  REDUX UR7, R2 ;  /* 0x00000000020773c4 */ /* 0x000e640000000000 */
[----:B------:R2:W-:Y:S01]  /*7020*/  UTCATOMSWS.AND URZ, UR4 ;  /* 0x0000000400ff79e3 */ /* 0x0005e20008000000 */
[----:B0-----:R-:W-:Y:S02]  /*7030*/  ISETP.EQ.U32.AND P0, PT, R0, UR5, PT ;  /* 0x0000000500007c0c */ /* 0x001fe4000bf02070 */
[----:B-1----:R-:W-:-:S11]  /*7040*/  MOV R0, UR7 ;  /* 0x0000000700007c02 */ /* 0x002fd60008000f00 */
[----:B------:R2:W-:Y:S01]  /*7050*/  @P0 ATOMS.AND RZ, [UR6], R0 ;  /* 0x00000000ffff098c */ /* 0x0005e2000a800006 */
[----:B------:R-:W-:Y:S05]  /*7060*/  BRA `(.L_x_20) ;  /* 0x0000000000147947 */ /* 0x000fea0003800000 */
.L_x_22:
[----:B------:R-:W-:-:S07]  /*7070*/  MOV R2, 0x7090 ;  /* 0x0000709000027802 */ /* 0x000fce0000000f00 */
[----:B------:R-:W-:Y:S05]  /*7080*/  CALL.REL.NOINC `($__internal_0_$__cuda_sm10x_tcgen05_guardrail_trap_col_being_dealloced_not_returned_by_alloc) ;  /* 0x0000000000447944 */ /* 0x000fea0003c00000 */
[----:B------:R-:W-:Y:S05]  /*7090*/  BRA `(.L_x_20) ;  /* 0x0000000000087947 */ /* 0x000fea0003800000 */
.L_x_21:
[----:B------:R-:W-:-:S07]  /*70a0*/  MOV R2, 0x70c0 ;  /* 0x000070c000027802 */ /* 0x000fce0000000f00 */
[----:B------:R-:W-:Y:S05]  /*70b0*/  CALL.REL.NOINC `($__internal_2_$__cuda_sm10x_tcgen05_guardrail_trap_unallocated_columns_being_dealloced) ;  /* 0x0000000000507944 */ /* 0x000fea0003c00000 */
.L_x_20:
[----:B------:R-:W-:Y:S01]  /*70c0*/  NOP ;  /* 0x0000000000007918 */ /* 0x000fe20000000000 */
[----:B--2---:R-:W-:Y:S05]  /*70d0*/  EXIT ;  /* 0x000000000000794d */ /* 0x004fea0003800000 */
.L_x_8:
[----:B------:R-:W1:Y:S02]  /*70e0*/  SYNCS.PHASECHK.TRANS64.TRYWAIT P4, [UR23+0x8800], RZ ;  /* 0x008800ffff0075a7 */ /* 0x000e640008081117 */
[----:B-1----:R-:W-:Y:S05]  /*70f0*/  @!P4 BRA `(.L_x_8) ;  /* 0xfffffffc00f8c947 */ /* 0x002fea000383ffff */
[----:B------:R-:W-:Y:S05]  /*7100*/  BRA `(.L_x_7) ;  /* 0xffffffb400487947 */ /* 0x000fea000383ffff */
.L_x_14:
[----:B------:R-:W1:Y:S02]  /*7110*/  SYNCS.PHASECHK.TRANS64.TRYWAIT P2, [UR23+0x9810], RZ ;  /* 0x009810ffff0075a7 */ /* 0x000e640008041117 */
[----:B-1----:R-:W-:Y:S05]  /*7120*/  @!P2 BRA `(.L_x_14) ;  /* 0xfffffffc00f8a947 */ /* 0x002fea000383ffff */
[----:B------:R-:W-:Y:S05]  /*7130*/  BRA `(.L_x_23) ;  /* 0xffffffc800447947 */ /* 0x000fea000383ffff */
.L_x_15:
[----:B------:R-:W1:Y:S02]  /*7140*/  SYNCS.PHASECHK.TRANS64.TRYWAIT P2, [UR27], R29 ;  /* 0x0000001dff0075a7 */ /* 0x000e64000804111b */
[----:B-1----:R-:W-:Y:S05]  /*7150*/  @!P2 BRA `(.L_x_15) ;  /* 0xfffffffc00f8a947 */ /* 0x002fea000383ffff */
[----:B------:R-:W-:Y:S05]  /*7160*/  BRA `(.L_x_24) ;  /* 0xffffffc800607947 */ /* 0x000fea000383ffff */
.L_x_19:
[----:B------:R-:W1:Y:S02]  /*7170*/  SYNCS.PHASECHK.TRANS64.TRYWAIT P4, [UR27], R4 ;  /* 0x00000004ff0075a7 */ /* 0x000e64000808111b */
[----:B-1----:R-:W-:Y:S05]  /*7180*/  @!P4 BRA `(.L_x_19) ;  /* 0xfffffffc00f8c947 */ /* 0x002fea000383ffff */
[----:B------:R-:W-:Y:S05]  /*7190*/  BRA `(.L_x_18) ;  /* 0xffffffd8000c7947 */ /* 0x000fea000383ffff */
        .weak           $__internal_0_$__cuda_sm10x_tcgen05_guardrail_trap_col_being_dealloced_not_returned_by_alloc
        .type           $__internal_0_$__cuda_sm10x_tcgen05_guardrail_trap_col_being_dealloced_not_returned_by_alloc,@function
        .size           $__internal_0_$__cuda_sm10x_tcgen05_guardrail_trap_col_being_dealloced_not_returned_by_alloc,($__internal_1_$__cuda_sm10x_tcgen05_guardrail_trap_phase_invalid_during_alloc - $__internal_0_$__cuda_sm10x_tcgen05_guardrail_trap_col_being_dealloced_not_returned_by_alloc)
$__internal_0_$__cuda_sm10x_tcgen05_guardrail_trap_col_being_dealloced_not_returned_by_alloc:
[----:B------:R-:W-:Y:S05]  /*71a0*/  BPT.TRAP 0x1 ;  /* 0x000000040000795c */ /* 0x000fea0000300000 */
[----:B------:R-:W-:-:S04]  /*71b0*/  MOV R3, 0x0 ;  /* 0x0000000000037802 */ /* 0x000fc80000000f00 */
[----:B------:R-:W-:Y:S05]  /*71c0*/  RET.REL.NODEC R2 `(attn_fwd) ;  /* 0xffffff8c028c7950 */ /* 0x000fea0003c3ffff */
        .weak           $__internal_1_$__cuda_sm10x_tcgen05_guardrail_trap_phase_invalid_during_alloc
        .type           $__internal_1_$__cuda_sm10x_tcgen05_guardrail_trap_phase_invalid_during_alloc,@function
        .size           $__internal_1_$__cuda_sm10x_tcgen05_guardrail_trap_phase_invalid_during_alloc,($__internal_2_$__cuda_sm10x_tcgen05_guardrail_trap_unallocated_columns_being_dealloced - $__internal_1_$__cuda_sm10x_tcgen05_guardrail_trap_phase_invalid_during_alloc)
$__internal_1_$__cuda_sm10x_tcgen05_guardrail_trap_phase_invalid_during_alloc:
[----:B------:R-:W-:Y:S05]  /*71d0*/  BPT.TRAP 0x1 ;  /* 0x000000040000795c */ /* 0x000fea0000300000 */
[----:B------:R-:W-:-:S04]  /*71e0*/  HFMA2 R3, -RZ, RZ, 0, 0 ;  /* 0x00000000ff037431 */ /* 0x000fc800000001ff */
[----:B------:R-:W-:Y:S05]  /*71f0*/  RET.REL.NODEC R2 `(attn_fwd) ;  /* 0xffffff8c02807950 */ /* 0x000fea0003c3ffff */
        .weak           $__internal_2_$__cuda_sm10x_tcgen05_guardrail_trap_unallocated_columns_being_dealloced
        .type           $__internal_2_$__cuda_sm10x_tcgen05_guardrail_trap_unallocated_columns_being_dealloced,@function
        .size           $__internal_2_$__cuda_sm10x_tcgen05_guardrail_trap_unallocated_columns_being_dealloced,(.L_x_28 - $__internal_2_$__cuda_sm10x_tcgen05_guardrail_trap_unallocated_columns_being_dealloced)
$__internal_2_$__cuda_sm10x_tcgen05_guardrail_trap_unallocated_columns_being_dealloced:
[----:B------:R-:W-:Y:S05]  /*7200*/  BPT.TRAP 0x1 ;  /* 0x000000040000795c */ /* 0x000fea0000300000 */
[----:B------:R-:W-:-:S04]  /*7210*/  MOV R3, 0x0 ;  /* 0x0000000000037802 */ /* 0x000fc80000000f00 */
[----:B------:R-:W-:Y:S05]  /*7220*/  RET.REL.NODEC R2 `(attn_fwd) ;  /* 0xffffff8c02747950 */ /* 0x000fea0003c3ffff */
.L_x_25:
[----:B------:R-:W-:-:S00]  /*7230*/  BRA `(.L_x_25) ;  /* 0xfffffffc00fc7947 */ /* 0x000fc0000383ffff */
[----:B------:R-:W-:-:S00]  /*7240*/  NOP ;  /* 0x0000000000007918 */ /* 0x000fc00000000000 */
        /* <DEDUP_REMOVED lines=11> */
.L_x_28:


//--------------------- .nv.global.init           --------------------------
	.section	.nv.global.init,"aw",@progbits
.nv.global.init:
	.type		_$_str,@object
	.size		_$_str,(.L_3 - _$_str)
_$_str:
        /*0000*/ 	.byte	0x5f, 0x5f, 0x43, 0x55, 0x44, 0x41, 0x5f, 0x46, 0x54, 0x5a, 0x00
.L_3:


//--------------------- .nv.shared.attn_fwd       --------------------------
	.section	.nv.shared.attn_fwd,"aw",@nobits
	.sectionflags	@""
	.align	16
	.zero		1024


//--------------------- .nv.shared.reserved.0     --------------------------
	.section	.nv.shared.reserved.0,"aw",@nobits
	.align	8
	.weak		__nv_reservedSMEM_offset_0_alias
	.size		__nv_reservedSMEM_offset_0_alias, 0, 64
	.other		__nv_reservedSMEM_offset_0_alias,@"STO_CUDA_RESERVED_SHARED STV_DEFAULT"
__nv_reservedSMEM_offset_0_alias:
	.zero		0
.nv.shared.reserved.0:
	.zero		64
	.weak		__nv_reservedSMEM_allocation_phase
	.type		__nv_reservedSMEM_allocation_phase,@object
	.size		__nv_reservedSMEM_allocation_phase,(.L_0 - __nv_reservedSMEM_allocation_phase)
__nv_reservedSMEM_allocation_phase:
	.zero		1
.L_0:
	.zero		7
	.weak		__nv_reservedSMEM_devtool_atexit_pc
	.type		__nv_reservedSMEM_devtool_atexit_pc,@object
	.size		__nv_reservedSMEM_devtool_atexit_pc,(__nv_reservedSMEM_allocation_mask - __nv_reservedSMEM_devtool_atexit_pc)
__nv_reservedSMEM_devtool_atexit_pc:
	.zero		8
	.weak		__nv_reservedSMEM_allocation_mask
	.type		__nv_reservedSMEM_allocation_mask,@object
	.size		__nv_reservedSMEM_allocation_mask,(.L_2 - __nv_reservedSMEM_allocation_mask)
__nv_reservedSMEM_allocation_mask:
	.zero		4
.L_2:


//--------------------- .nv.constant0.attn_fwd    --------------------------
	.section	.nv.constant0.attn_fwd,"a",@progbits
	.sectionflags	@""
	.align	4
.nv.constant0.attn_fwd:
	.zero		1032


//--------------------- SYMBOLS --------------------------

	.type		.nv.reservedSmem.offset0,@object
	.size		.nv.reservedSmem.offset0,0x4
	.type		.nv.reservedSmem.cap,@object
	.size		.nv.reservedSmem.cap,0x4
